//
// Generated by NVIDIA NVVM Compiler
//
// Compiler Build ID: CL-36424714
// Cuda compilation tools, release 13.0, V13.0.88
// Based on NVVM 20.0.0
//

.version 9.0
.target sm_100
.address_size 64

	// .globl	_Z6KernelPdS_ii
.extern .func  (.param .b32 func_retval0) vprintf
(
	.param .b64 vprintf_param_0,
	.param .b64 vprintf_param_1
)
;
.global .align 1 .b8 $str[7] = {32, 37, 46, 50, 102, 32};
.global .align 1 .b8 $str$1[2] = {10};

.visible .entry _Z6KernelPdS_ii(
	.param .u64 .ptr .align 1 _Z6KernelPdS_ii_param_0,
	.param .u64 .ptr .align 1 _Z6KernelPdS_ii_param_1,
	.param .u32 _Z6KernelPdS_ii_param_2,
	.param .u32 _Z6KernelPdS_ii_param_3
)
{
	.reg .pred 	%p<4>;
	.reg .b32 	%r<16>;
	.reg .b64 	%rd<17>;
	.reg .b64 	%fd<12>;

	ld.param.u64 	%rd3, [_Z6KernelPdS_ii_param_0];
	ld.param.u64 	%rd2, [_Z6KernelPdS_ii_param_1];
	ld.param.u32 	%r7, [_Z6KernelPdS_ii_param_2];
	ld.param.u32 	%r8, [_Z6KernelPdS_ii_param_3];
	cvta.to.global.u64 	%rd1, %rd3;
	mov.u32 	%r9, %tid.x;
	mov.u32 	%r10, %ctaid.x;
	mov.u32 	%r11, %ntid.x;
	mad.lo.s32 	%r1, %r10, %r11, %r9;
	mul.lo.s32 	%r12, %r7, %r7;
	setp.ge.s32 	%p1, %r1, %r12;
	@%p1 bra 	$L__BB0_4;
	div.s32 	%r13, %r1, %r7;
	mul.lo.s32 	%r4, %r13, %r7;
	sub.s32 	%r2, %r1, %r4;
	mul.lo.s32 	%r3, %r8, %r7;
	add.s32 	%r14, %r3, %r8;
	mul.wide.s32 	%rd4, %r14, 8;
	add.s64 	%rd5, %rd1, %rd4;
	ld.global.f64 	%fd2, [%rd5];
	add.s32 	%r15, %r4, %r8;
	mul.wide.s32 	%rd6, %r15, 8;
	add.s64 	%rd7, %rd1, %rd6;
	ld.global.f64 	%fd3, [%rd7];
	div.rn.f64 	%fd1, %fd3, %fd2;
	setp.eq.s32 	%p2, %r13, %r8;
	@%p2 bra 	$L__BB0_4;
	cvta.to.global.u64 	%rd8, %rd2;
	add.s32 	%r5, %r2, %r4;
	mul.wide.s32 	%rd9, %r5, 8;
	add.s64 	%rd10, %rd8, %rd9;
	ld.global.f64 	%fd4, [%rd10];
	add.s32 	%r6, %r2, %r3;
	mul.wide.s32 	%rd11, %r6, 8;
	add.s64 	%rd12, %rd8, %rd11;
	ld.global.f64 	%fd5, [%rd12];
	mul.f64 	%fd6, %fd1, %fd5;
	sub.f64 	%fd7, %fd4, %fd6;
	st.global.f64 	[%rd10], %fd7;
	setp.le.s32 	%p3, %r2, %r8;
	@%p3 bra 	$L__BB0_4;
	add.s64 	%rd14, %rd1, %rd9;
	ld.global.f64 	%fd8, [%rd14];
	add.s64 	%rd16, %rd1, %rd11;
	ld.global.f64 	%fd9, [%rd16];
	mul.f64 	%fd10, %fd1, %fd9;
	sub.f64 	%fd11, %fd8, %fd10;
	st.global.f64 	[%rd14], %fd11;
$L__BB0_4:
	ret;

}
	// .globl	_Z8PivotingPdS_i
.visible .entry _Z8PivotingPdS_i(
	.param .u64 .ptr .align 1 _Z8PivotingPdS_i_param_0,
	.param .u64 .ptr .align 1 _Z8PivotingPdS_i_param_1,
	.param .u32 _Z8PivotingPdS_i_param_2
)
{
	.reg .pred 	%p<2>;
	.reg .b32 	%r<9>;
	.reg .b64 	%rd<9>;
	.reg .b64 	%fd<4>;

	ld.param.u64 	%rd1, [_Z8PivotingPdS_i_param_0];
	ld.param.u64 	%rd2, [_Z8PivotingPdS_i_param_1];
	ld.param.u32 	%r2, [_Z8PivotingPdS_i_param_2];
	mov.u32 	%r3, %tid.x;
	mov.u32 	%r4, %ctaid.x;
	mov.u32 	%r5, %ntid.x;
	mad.lo.s32 	%r1, %r4, %r5, %r3;
	mul.lo.s32 	%r6, %r2, %r2;
	setp.ge.s32 	%p1, %r1, %r6;
	@%p1 bra 	$L__BB1_2;
	cvta.to.global.u64 	%rd3, %rd2;
	cvta.to.global.u64 	%rd4, %rd1;
	div.s32 	%r7, %r1, %r2;
	mul.wide.s32 	%rd5, %r1, 8;
	add.s64 	%rd6, %rd3, %rd5;
	ld.global.f64 	%fd1, [%rd6];
	mad.lo.s32 	%r8, %r7, %r2, %r7;
	mul.wide.s32 	%rd7, %r8, 8;
	add.s64 	%rd8, %rd4, %rd7;
	ld.global.f64 	%fd2, [%rd8];
	div.rn.f64 	%fd3, %fd1, %fd2;
	st.global.f64 	[%rd6], %fd3;
$L__BB1_2:
	ret;

}
	// .globl	_Z5VypisPdi
.visible .entry _Z5VypisPdi(
	.param .u64 .ptr .align 1 _Z5VypisPdi_param_0,
	.param .u32 _Z5VypisPdi_param_1
)
{
	.local .align 8 .b8 	__local_depot2[8];
	.reg .b64 	%SP;
	.reg .b64 	%SPL;
	.reg .pred 	%p<12>;
	.reg .b32 	%r<94>;
	.reg .b64 	%rd<53>;
	.reg .b64 	%fd<32>;

	mov.u64 	%SPL, __local_depot2;
	cvta.local.u64 	%SP, %SPL;
	ld.param.u64 	%rd7, [_Z5VypisPdi_param_0];
	ld.param.u32 	%r16, [_Z5VypisPdi_param_1];
	cvta.to.global.u64 	%rd1, %rd7;
	setp.lt.s32 	%p1, %r16, 1;
	@%p1 bra 	$L__BB2_16;
	and.b32  	%r1, %r16, 15;
	and.b32  	%r2, %r16, 7;
	and.b32  	%r3, %r16, 3;
	mov.b32 	%r89, 0;
	mov.u64 	%rd50, $str$1;
	add.u64 	%rd14, %SP, 0;
	mov.u64 	%rd37, $str;
$L__BB2_2:
	setp.lt.u32 	%p2, %r16, 16;
	mul.lo.s32 	%r5, %r89, %r16;
	mov.b32 	%r92, 0;
	@%p2 bra 	$L__BB2_5;
	and.b32  	%r19, %r16, 2147483632;
	neg.s32 	%r90, %r19;
	mul.wide.u32 	%rd8, %r5, 8;
	add.s64 	%rd9, %rd1, %rd8;
	add.s64 	%rd52, %rd9, 64;
$L__BB2_4:
	.pragma "nounroll";
	and.b32  	%r92, %r16, 2147483632;
	ld.global.f64 	%fd1, [%rd52+-64];
	add.u64 	%rd10, %SP, 0;
	add.u64 	%rd11, %SPL, 0;
	st.local.f64 	[%rd11], %fd1;
	mov.u64 	%rd12, $str;
	cvta.global.u64 	%rd13, %rd12;
	{ // callseq 0, 0
	.param .b64 param0;
	st.param.b64 	[param0], %rd13;
	.param .b64 param1;
	st.param.b64 	[param1], %rd10;
	.param .b32 retval0;
	call.uni (retval0), 
	vprintf, 
	(
	param0, 
	param1
	);
	ld.param.b32 	%r20, [retval0];
	} // callseq 0
	ld.global.f64 	%fd2, [%rd52+-56];
	st.local.f64 	[%rd11], %fd2;
	{ // callseq 1, 0
	.param .b64 param0;
	st.param.b64 	[param0], %rd13;
	.param .b64 param1;
	st.param.b64 	[param1], %rd10;
	.param .b32 retval0;
	call.uni (retval0), 
	vprintf, 
	(
	param0, 
	param1
	);
	ld.param.b32 	%r22, [retval0];
	} // callseq 1
	ld.global.f64 	%fd3, [%rd52+-48];
	st.local.f64 	[%rd11], %fd3;
	{ // callseq 2, 0
	.param .b64 param0;
	st.param.b64 	[param0], %rd13;
	.param .b64 param1;
	st.param.b64 	[param1], %rd10;
	.param .b32 retval0;
	call.uni (retval0), 
	vprintf, 
	(
	param0, 
	param1
	);
	ld.param.b32 	%r24, [retval0];
	} // callseq 2
	ld.global.f64 	%fd4, [%rd52+-40];
	st.local.f64 	[%rd11], %fd4;
	{ // callseq 3, 0
	.param .b64 param0;
	st.param.b64 	[param0], %rd13;
	.param .b64 param1;
	st.param.b64 	[param1], %rd10;
	.param .b32 retval0;
	call.uni (retval0), 
	vprintf, 
	(
	param0, 
	param1
	);
	ld.param.b32 	%r26, [retval0];
	} // callseq 3
	ld.global.f64 	%fd5, [%rd52+-32];
	st.local.f64 	[%rd11], %fd5;
	{ // callseq 4, 0
	.param .b64 param0;
	st.param.b64 	[param0], %rd13;
	.param .b64 param1;
	st.param.b64 	[param1], %rd10;
	.param .b32 retval0;
	call.uni (retval0), 
	vprintf, 
	(
	param0, 
	param1
	);
	ld.param.b32 	%r28, [retval0];
	} // callseq 4
	ld.global.f64 	%fd6, [%rd52+-24];
	st.local.f64 	[%rd11], %fd6;
	{ // callseq 5, 0
	.param .b64 param0;
	st.param.b64 	[param0], %rd13;
	.param .b64 param1;
	st.param.b64 	[param1], %rd10;
	.param .b32 retval0;
	call.uni (retval0), 
	vprintf, 
	(
	param0, 
	param1
	);
	ld.param.b32 	%r30, [retval0];
	} // callseq 5
	ld.global.f64 	%fd7, [%rd52+-16];
	st.local.f64 	[%rd11], %fd7;
	{ // callseq 6, 0
	.param .b64 param0;
	st.param.b64 	[param0], %rd13;
	.param .b64 param1;
	st.param.b64 	[param1], %rd10;
	.param .b32 retval0;
	call.uni (retval0), 
	vprintf, 
	(
	param0, 
	param1
	);
	ld.param.b32 	%r32, [retval0];
	} // callseq 6
	ld.global.f64 	%fd8, [%rd52+-8];
	st.local.f64 	[%rd11], %fd8;
	{ // callseq 7, 0
	.param .b64 param0;
	st.param.b64 	[param0], %rd13;
	.param .b64 param1;
	st.param.b64 	[param1], %rd10;
	.param .b32 retval0;
	call.uni (retval0), 
	vprintf, 
	(
	param0, 
	param1
	);
	ld.param.b32 	%r34, [retval0];
	} // callseq 7
	ld.global.f64 	%fd9, [%rd52];
	st.local.f64 	[%rd11], %fd9;
	{ // callseq 8, 0
	.param .b64 param0;
	st.param.b64 	[param0], %rd13;
	.param .b64 param1;
	st.param.b64 	[param1], %rd10;
	.param .b32 retval0;
	call.uni (retval0), 
	vprintf, 
	(
	param0, 
	param1
	);
	ld.param.b32 	%r36, [retval0];
	} // callseq 8
	ld.global.f64 	%fd10, [%rd52+8];
	st.local.f64 	[%rd11], %fd10;
	{ // callseq 9, 0
	.param .b64 param0;
	st.param.b64 	[param0], %rd13;
	.param .b64 param1;
	st.param.b64 	[param1], %rd10;
	.param .b32 retval0;
	call.uni (retval0), 
	vprintf, 
	(
	param0, 
	param1
	);
	ld.param.b32 	%r38, [retval0];
	} // callseq 9
	ld.global.f64 	%fd11, [%rd52+16];
	st.local.f64 	[%rd11], %fd11;
	{ // callseq 10, 0
	.param .b64 param0;
	st.param.b64 	[param0], %rd13;
	.param .b64 param1;
	st.param.b64 	[param1], %rd10;
	.param .b32 retval0;
	call.uni (retval0), 
	vprintf, 
	(
	param0, 
	param1
	);
	ld.param.b32 	%r40, [retval0];
	} // callseq 10
	ld.global.f64 	%fd12, [%rd52+24];
	st.local.f64 	[%rd11], %fd12;
	{ // callseq 11, 0
	.param .b64 param0;
	st.param.b64 	[param0], %rd13;
	.param .b64 param1;
	st.param.b64 	[param1], %rd10;
	.param .b32 retval0;
	call.uni (retval0), 
	vprintf, 
	(
	param0, 
	param1
	);
	ld.param.b32 	%r42, [retval0];
	} // callseq 11
	ld.global.f64 	%fd13, [%rd52+32];
	st.local.f64 	[%rd11], %fd13;
	{ // callseq 12, 0
	.param .b64 param0;
	st.param.b64 	[param0], %rd13;
	.param .b64 param1;
	st.param.b64 	[param1], %rd10;
	.param .b32 retval0;
	call.uni (retval0), 
	vprintf, 
	(
	param0, 
	param1
	);
	ld.param.b32 	%r44, [retval0];
	} // callseq 12
	ld.global.f64 	%fd14, [%rd52+40];
	st.local.f64 	[%rd11], %fd14;
	{ // callseq 13, 0
	.param .b64 param0;
	st.param.b64 	[param0], %rd13;
	.param .b64 param1;
	st.param.b64 	[param1], %rd10;
	.param .b32 retval0;
	call.uni (retval0), 
	vprintf, 
	(
	param0, 
	param1
	);
	ld.param.b32 	%r46, [retval0];
	} // callseq 13
	ld.global.f64 	%fd15, [%rd52+48];
	st.local.f64 	[%rd11], %fd15;
	{ // callseq 14, 0
	.param .b64 param0;
	st.param.b64 	[param0], %rd13;
	.param .b64 param1;
	st.param.b64 	[param1], %rd10;
	.param .b32 retval0;
	call.uni (retval0), 
	vprintf, 
	(
	param0, 
	param1
	);
	ld.param.b32 	%r48, [retval0];
	} // callseq 14
	ld.global.f64 	%fd16, [%rd52+56];
	st.local.f64 	[%rd11], %fd16;
	{ // callseq 15, 0
	.param .b64 param0;
	st.param.b64 	[param0], %rd13;
	.param .b64 param1;
	st.param.b64 	[param1], %rd10;
	.param .b32 retval0;
	call.uni (retval0), 
	vprintf, 
	(
	param0, 
	param1
	);
	ld.param.b32 	%r50, [retval0];
	} // callseq 15
	add.s32 	%r90, %r90, 16;
	add.s64 	%rd52, %rd52, 128;
	setp.ne.s32 	%p3, %r90, 0;
	@%p3 bra 	$L__BB2_4;
$L__BB2_5:
	setp.eq.s32 	%p4, %r1, 0;
	@%p4 bra 	$L__BB2_15;
	cvta.to.local.u64 	%rd5, %rd14;
	add.s32 	%r52, %r1, -1;
	setp.lt.u32 	%p5, %r52, 7;
	@%p5 bra 	$L__BB2_8;
	add.s32 	%r53, %r92, %r5;
	mul.wide.u32 	%rd15, %r53, 8;
	add.s64 	%rd16, %rd1, %rd15;
	ld.global.f64 	%fd17, [%rd16];
	st.local.f64 	[%rd5], %fd17;
	cvta.global.u64 	%rd18, %rd37;
	{ // callseq 16, 0
	.param .b64 param0;
	st.param.b64 	[param0], %rd18;
	.param .b64 param1;
	st.param.b64 	[param1], %rd14;
	.param .b32 retval0;
	call.uni (retval0), 
	vprintf, 
	(
	param0, 
	param1
	);
	ld.param.b32 	%r54, [retval0];
	} // callseq 16
	cvt.u64.u32 	%rd20, %r5;
	cvt.u64.u32 	%rd21, %r92;
	add.s64 	%rd22, %rd21, %rd20;
	shl.b64 	%rd23, %rd22, 3;
	add.s64 	%rd24, %rd1, %rd23;
	ld.global.f64 	%fd18, [%rd24+8];
	st.local.f64 	[%rd5], %fd18;
	{ // callseq 17, 0
	.param .b64 param0;
	st.param.b64 	[param0], %rd18;
	.param .b64 param1;
	st.param.b64 	[param1], %rd14;
	.param .b32 retval0;
	call.uni (retval0), 
	vprintf, 
	(
	param0, 
	param1
	);
	ld.param.b32 	%r56, [retval0];
	} // callseq 17
	ld.global.f64 	%fd19, [%rd24+16];
	st.local.f64 	[%rd5], %fd19;
	{ // callseq 18, 0
	.param .b64 param0;
	st.param.b64 	[param0], %rd18;
	.param .b64 param1;
	st.param.b64 	[param1], %rd14;
	.param .b32 retval0;
	call.uni (retval0), 
	vprintf, 
	(
	param0, 
	param1
	);
	ld.param.b32 	%r58, [retval0];
	} // callseq 18
	ld.global.f64 	%fd20, [%rd24+24];
	st.local.f64 	[%rd5], %fd20;
	{ // callseq 19, 0
	.param .b64 param0;
	st.param.b64 	[param0], %rd18;
	.param .b64 param1;
	st.param.b64 	[param1], %rd14;
	.param .b32 retval0;
	call.uni (retval0), 
	vprintf, 
	(
	param0, 
	param1
	);
	ld.param.b32 	%r60, [retval0];
	} // callseq 19
	ld.global.f64 	%fd21, [%rd24+32];
	st.local.f64 	[%rd5], %fd21;
	{ // callseq 20, 0
	.param .b64 param0;
	st.param.b64 	[param0], %rd18;
	.param .b64 param1;
	st.param.b64 	[param1], %rd14;
	.param .b32 retval0;
	call.uni (retval0), 
	vprintf, 
	(
	param0, 
	param1
	);
	ld.param.b32 	%r62, [retval0];
	} // callseq 20
	ld.global.f64 	%fd22, [%rd24+40];
	st.local.f64 	[%rd5], %fd22;
	{ // callseq 21, 0
	.param .b64 param0;
	st.param.b64 	[param0], %rd18;
	.param .b64 param1;
	st.param.b64 	[param1], %rd14;
	.param .b32 retval0;
	call.uni (retval0), 
	vprintf, 
	(
	param0, 
	param1
	);
	ld.param.b32 	%r64, [retval0];
	} // callseq 21
	ld.global.f64 	%fd23, [%rd24+48];
	st.local.f64 	[%rd5], %fd23;
	{ // callseq 22, 0
	.param .b64 param0;
	st.param.b64 	[param0], %rd18;
	.param .b64 param1;
	st.param.b64 	[param1], %rd14;
	.param .b32 retval0;
	call.uni (retval0), 
	vprintf, 
	(
	param0, 
	param1
	);
	ld.param.b32 	%r66, [retval0];
	} // callseq 22
	ld.global.f64 	%fd24, [%rd24+56];
	st.local.f64 	[%rd5], %fd24;
	{ // callseq 23, 0
	.param .b64 param0;
	st.param.b64 	[param0], %rd18;
	.param .b64 param1;
	st.param.b64 	[param1], %rd14;
	.param .b32 retval0;
	call.uni (retval0), 
	vprintf, 
	(
	param0, 
	param1
	);
	ld.param.b32 	%r68, [retval0];
	} // callseq 23
	add.s32 	%r92, %r92, 8;
$L__BB2_8:
	setp.eq.s32 	%p6, %r2, 0;
	@%p6 bra 	$L__BB2_15;
	add.s32 	%r70, %r2, -1;
	setp.lt.u32 	%p7, %r70, 3;
	@%p7 bra 	$L__BB2_11;
	add.s32 	%r71, %r92, %r5;
	mul.wide.u32 	%rd25, %r71, 8;
	add.s64 	%rd26, %rd1, %rd25;
	ld.global.f64 	%fd25, [%rd26];
	st.local.f64 	[%rd5], %fd25;
	cvta.global.u64 	%rd28, %rd37;
	{ // callseq 24, 0
	.param .b64 param0;
	st.param.b64 	[param0], %rd28;
	.param .b64 param1;
	st.param.b64 	[param1], %rd14;
	.param .b32 retval0;
	call.uni (retval0), 
	vprintf, 
	(
	param0, 
	param1
	);
	ld.param.b32 	%r72, [retval0];
	} // callseq 24
	cvt.u64.u32 	%rd30, %r5;
	cvt.u64.u32 	%rd31, %r92;
	add.s64 	%rd32, %rd31, %rd30;
	shl.b64 	%rd33, %rd32, 3;
	add.s64 	%rd34, %rd1, %rd33;
	ld.global.f64 	%fd26, [%rd34+8];
	st.local.f64 	[%rd5], %fd26;
	{ // callseq 25, 0
	.param .b64 param0;
	st.param.b64 	[param0], %rd28;
	.param .b64 param1;
	st.param.b64 	[param1], %rd14;
	.param .b32 retval0;
	call.uni (retval0), 
	vprintf, 
	(
	param0, 
	param1
	);
	ld.param.b32 	%r74, [retval0];
	} // callseq 25
	ld.global.f64 	%fd27, [%rd34+16];
	st.local.f64 	[%rd5], %fd27;
	{ // callseq 26, 0
	.param .b64 param0;
	st.param.b64 	[param0], %rd28;
	.param .b64 param1;
	st.param.b64 	[param1], %rd14;
	.param .b32 retval0;
	call.uni (retval0), 
	vprintf, 
	(
	param0, 
	param1
	);
	ld.param.b32 	%r76, [retval0];
	} // callseq 26
	ld.global.f64 	%fd28, [%rd34+24];
	st.local.f64 	[%rd5], %fd28;
	{ // callseq 27, 0
	.param .b64 param0;
	st.param.b64 	[param0], %rd28;
	.param .b64 param1;
	st.param.b64 	[param1], %rd14;
	.param .b32 retval0;
	call.uni (retval0), 
	vprintf, 
	(
	param0, 
	param1
	);
	ld.param.b32 	%r78, [retval0];
	} // callseq 27
	add.s32 	%r92, %r92, 4;
$L__BB2_11:
	setp.eq.s32 	%p8, %r3, 0;
	@%p8 bra 	$L__BB2_15;
	setp.eq.s32 	%p9, %r3, 1;
	add.s32 	%r80, %r92, %r5;
	mul.wide.u32 	%rd35, %r80, 8;
	add.s64 	%rd36, %rd1, %rd35;
	ld.global.f64 	%fd29, [%rd36];
	st.local.f64 	[%rd5], %fd29;
	cvta.global.u64 	%rd38, %rd37;
	{ // callseq 28, 0
	.param .b64 param0;
	st.param.b64 	[param0], %rd38;
	.param .b64 param1;
	st.param.b64 	[param1], %rd14;
	.param .b32 retval0;
	call.uni (retval0), 
	vprintf, 
	(
	param0, 
	param1
	);
	ld.param.b32 	%r81, [retval0];
	} // callseq 28
	@%p9 bra 	$L__BB2_15;
	setp.eq.s32 	%p10, %r3, 2;
	cvt.u64.u32 	%rd40, %r5;
	cvt.u64.u32 	%rd41, %r92;
	add.s64 	%rd42, %rd41, %rd40;
	shl.b64 	%rd43, %rd42, 3;
	add.s64 	%rd6, %rd1, %rd43;
	ld.global.f64 	%fd30, [%rd6+8];
	st.local.f64 	[%rd5], %fd30;
	cvta.global.u64 	%rd45, %rd37;
	{ // callseq 29, 0
	.param .b64 param0;
	st.param.b64 	[param0], %rd45;
	.param .b64 param1;
	st.param.b64 	[param1], %rd14;
	.param .b32 retval0;
	call.uni (retval0), 
	vprintf, 
	(
	param0, 
	param1
	);
	ld.param.b32 	%r83, [retval0];
	} // callseq 29
	@%p10 bra 	$L__BB2_15;
	ld.global.f64 	%fd31, [%rd6+16];
	st.local.f64 	[%rd5], %fd31;
	cvta.global.u64 	%rd48, %rd37;
	{ // callseq 30, 0
	.param .b64 param0;
	st.param.b64 	[param0], %rd48;
	.param .b64 param1;
	st.param.b64 	[param1], %rd14;
	.param .b32 retval0;
	call.uni (retval0), 
	vprintf, 
	(
	param0, 
	param1
	);
	ld.param.b32 	%r85, [retval0];
	} // callseq 30
$L__BB2_15:
	cvta.global.u64 	%rd51, %rd50;
	{ // callseq 31, 0
	.param .b64 param0;
	st.param.b64 	[param0], %rd51;
	.param .b64 param1;
	st.param.b64 	[param1], 0;
	.param .b32 retval0;
	call.uni (retval0), 
	vprintf, 
	(
	param0, 
	param1
	);
	ld.param.b32 	%r87, [retval0];
	} // callseq 31
	add.s32 	%r89, %r89, 1;
	setp.ne.s32 	%p11, %r89, %r16;
	@%p11 bra 	$L__BB2_2;
$L__BB2_16:
	ret;

}


// ===== COMPILED SASS (sm_100) =====

	.target	sm_100

	.elftype	@"ET_EXEC"


//--------------------- .note.nv.tkinfo           --------------------------
	.section	.note.nv.tkinfo,"",@"SHT_NOTE"
	.sectionflags	@"SHF_NOTE_NV_TKINFO"
	.tkinfo
        /*0018*/ 	.word	0x00000002
        /*0030*/ 	.string	""
        /*0030*/ 	.string	"ptxas"
        /*0030*/ 	.string	"Cuda compilation tools, release 13.0, V13.0.88"
        /*0030*/ 	.string	"Build cuda_13.0.r13.0/compiler.36424714_0"
        /*0030*/ 	.string	"-arch sm_100 -m 64 "



//--------------------- .note.nv.cuinfo           --------------------------
	.section	.note.nv.cuinfo,"",@"SHT_NOTE"
	.sectionflags	@"SHF_NOTE_NV_CUINFO"
        /*0018*/ 	.short	0x0002
        /*001a*/ 	.short	0x0064
        /*001c*/ 	.short	0x0082
	.zero		2


//--------------------- .nv.info                  --------------------------
	.section	.nv.info,"",@"SHT_CUDA_INFO"
	.align	4


	//----- nvinfo : EIATTR_REGCOUNT
	.align		4
        /*0000*/ 	.byte	0x04, 0x2f
        /*0002*/ 	.short	(.L_3 - .L_2)
	.align		4
.L_2:
        /*0004*/ 	.word	index@(_Z6KernelPdS_ii)
        /*0008*/ 	.word	0x0000001b


	//----- nvinfo : EIATTR_FRAME_SIZE
	.align		4
.L_3:
        /*000c*/ 	.byte	0x04, 0x11
        /*000e*/ 	.short	(.L_5 - .L_4)
	.align		4
.L_4:
        /*0010*/ 	.word	index@($__internal_1_$__cuda_sm20_div_rn_f64_full)
        /*0014*/ 	.word	0x00000000


	//----- nvinfo : EIATTR_FRAME_SIZE
	.align		4
.L_5:
        /*0018*/ 	.byte	0x04, 0x11
        /*001a*/ 	.short	(.L_7 - .L_6)
	.align		4
.L_6:
        /*001c*/ 	.word	index@(_Z6KernelPdS_ii)
        /*0020*/ 	.word	0x00000000


	//----- nvinfo : EIATTR_REGCOUNT
	.align		4
.L_7:
        /*0024*/ 	.byte	0x04, 0x2f
        /*0026*/ 	.short	(.L_9 - .L_8)
	.align		4
.L_8:
        /*0028*/ 	.word	index@(_Z8PivotingPdS_i)
        /*002c*/ 	.word	0x0000001a


	//----- nvinfo : EIATTR_FRAME_SIZE
	.align		4
.L_9:
        /*0030*/ 	.byte	0x04, 0x11
        /*0032*/ 	.short	(.L_11 - .L_10)
	.align		4
.L_10:
        /*0034*/ 	.word	index@($__internal_0_$__cuda_sm20_div_rn_f64_full)
        /*0038*/ 	.word	0x00000000


	//----- nvinfo : EIATTR_FRAME_SIZE
	.align		4
.L_11:
        /*003c*/ 	.byte	0x04, 0x11
        /*003e*/ 	.short	(.L_13 - .L_12)
	.align		4
.L_12:
        /*0040*/ 	.word	index@(_Z8PivotingPdS_i)
        /*0044*/ 	.word	0x00000000


	//----- nvinfo : EIATTR_REGCOUNT
	.align		4
.L_13:
        /*0048*/ 	.byte	0x04, 0x2f
        /*004a*/ 	.short	(.L_15 - .L_14)
	.align		4
.L_14:
        /*004c*/ 	.word	index@(_Z5VypisPdi)
        /*0050*/ 	.word	0x00000020


	//----- nvinfo : EIATTR_FRAME_SIZE
	.align		4
.L_15:
        /*0054*/ 	.byte	0x04, 0x11
        /*0056*/ 	.short	(.L_17 - .L_16)
	.align		4
.L_16:
        /*0058*/ 	.word	index@(_Z5VypisPdi)
        /*005c*/ 	.word	0x00000008


	//----- nvinfo : EIATTR_MIN_STACK_SIZE
	.align		4
.L_17:
        /*0060*/ 	.byte	0x04, 0x12
        /*0062*/ 	.short	(.L_19 - .L_18)
	.align		4
.L_18:
        /*0064*/ 	.word	index@(_Z5VypisPdi)
        /*0068*/ 	.word	0x00000008


	//----- nvinfo : EIATTR_MIN_STACK_SIZE
	.align		4
.L_19:
        /*006c*/ 	.byte	0x04, 0x12
        /*006e*/ 	.short	(.L_21 - .L_20)
	.align		4
.L_20:
        /*0070*/ 	.word	index@(_Z8PivotingPdS_i)
        /*0074*/ 	.word	0x00000000


	//----- nvinfo : EIATTR_MIN_STACK_SIZE
	.align		4
.L_21:
        /*0078*/ 	.byte	0x04, 0x12
        /*007a*/ 	.short	(.L_23 - .L_22)
	.align		4
.L_22:
        /*007c*/ 	.word	index@(_Z6KernelPdS_ii)
        /*0080*/ 	.word	0x00000000
.L_23:


//--------------------- .nv.compat                --------------------------
	.section	.nv.compat,"",@"SHT_CUDA_COMPAT_INFO"
	.align	4
        /*0000*/ 	.byte	0x02, 0x09, 0x00, 0x00, 0x02, 0x02, 0x01, 0x00, 0x02, 0x05, 0x05, 0x00, 0x03, 0x07, 0x01, 0x01
        /*0010*/ 	.byte	0x02, 0x03, 0x00, 0x00, 0x02, 0x06, 0x01, 0x00, 0x04, 0x0b, 0x08, 0x00, 0x01, 0x00, 0x00, 0x00
        /*0020*/ 	.byte	0x00, 0x00, 0x00, 0x00


//--------------------- .nv.info._Z5VypisPdi      --------------------------
	.section	.nv.info._Z5VypisPdi,"",@"SHT_CUDA_INFO"
	.sectionflags	@""
	.align	4


	//----- nvinfo : EIATTR_CUDA_API_VERSION
	.align		4
        /*0000*/ 	.byte	0x04, 0x37
        /*0002*/ 	.short	(.L_25 - .L_24)
.L_24:
        /*0004*/ 	.word	0x00000082


	//----- nvinfo : EIATTR_KPARAM_INFO
	.align		4
.L_25:
        /*0008*/ 	.byte	0x04, 0x17
        /*000a*/ 	.short	(.L_27 - .L_26)
.L_26:
        /*000c*/ 	.word	0x00000000
        /*0010*/ 	.short	0x0001
        /*0012*/ 	.short	0x0008
        /*0014*/ 	.byte	0x00, 0xf0, 0x11, 0x00


	//----- nvinfo : EIATTR_KPARAM_INFO
	.align		4
.L_27:
        /*0018*/ 	.byte	0x04, 0x17
        /*001a*/ 	.short	(.L_29 - .L_28)
.L_28:
        /*001c*/ 	.word	0x00000000
        /*0020*/ 	.short	0x0000
        /*0022*/ 	.short	0x0000
        /*0024*/ 	.byte	0x00, 0xf5, 0x21, 0x00


	//----- nvinfo : EIATTR_SPARSE_MMA_MASK
	.align		4
.L_29:
        /*0028*/ 	.byte	0x03, 0x50
        /*002a*/ 	.short	0x0000


	//----- nvinfo : EIATTR_MAXREG_COUNT
	.align		4
        /*002c*/ 	.byte	0x03, 0x1b
        /*002e*/ 	.short	0x00ff


	//----- nvinfo : EIATTR_EXTERNS
	.align		4
        /*0030*/ 	.byte	0x04, 0x0f
        /*0032*/ 	.short	(.L_31 - .L_30)


	//   ....[0]....
	.align		4
.L_30:
        /*0034*/ 	.word	index@(vprintf)


	//----- nvinfo : EIATTR_MERCURY_ISA_VERSION
	.align		4
.L_31:
        /*0038*/ 	.byte	0x03, 0x5f
        /*003a*/ 	.short	0x0101


	//----- nvinfo : EIATTR_VRC_CTA_INIT_COUNT
	.align		4
        /*003c*/ 	.byte	0x02, 0x4a
	.zero		1
	.zero		1


	//----- nvinfo : EIATTR_SYSCALL_OFFSETS
	.align		4
        /*0040*/ 	.byte	0x04, 0x46
        /*0042*/ 	.short	(.L_33 - .L_32)


	//   ....[0]....
.L_32:
        /*0044*/ 	.word	0x000002c0


	//   ....[1]....
        /*0048*/ 	.word	0x00000370


	//   ....[2]....
        /*004c*/ 	.word	0x00000410


	//   ....[3]....
        /*0050*/ 	.word	0x000004b0


	//   ....[4]....
        /*0054*/ 	.word	0x00000550


	//   ....[5]....
        /*0058*/ 	.word	0x000005f0


	//   ....[6]....
        /*005c*/ 	.word	0x00000690


	//   ....[7]....
        /*0060*/ 	.word	0x00000730


	//   ....[8]....
        /*0064*/ 	.word	0x000007d0


	//   ....[9]....
        /*0068*/ 	.word	0x00000870


	//   ....[10]....
        /*006c*/ 	.word	0x00000910


	//   ....[11]....
        /*0070*/ 	.word	0x000009b0


	//   ....[12]....
        /*0074*/ 	.word	0x00000a50


	//   ....[13]....
        /*0078*/ 	.word	0x00000af0


	//   ....[14]....
        /*007c*/ 	.word	0x00000b90


	//   ....[15]....
        /*0080*/ 	.word	0x00000c30


	//   ....[16]....
        /*0084*/ 	.word	0x00000df0


	//   ....[17]....
        /*0088*/ 	.word	0x00000ef0


	//   ....[18]....
        /*008c*/ 	.word	0x00000f90


	//   ....[19]....
        /*0090*/ 	.word	0x00001030


	//   ....[20]....
        /*0094*/ 	.word	0x000010d0


	//   ....[21]....
        /*0098*/ 	.word	0x00001170


	//   ....[22]....
        /*009c*/ 	.word	0x00001210


	//   ....[23]....
        /*00a0*/ 	.word	0x000012b0


	//   ....[24]....
        /*00a4*/ 	.word	0x00001400


	//   ....[25]....
        /*00a8*/ 	.word	0x00001500


	//   ....[26]....
        /*00ac*/ 	.word	0x000015a0


	//   ....[27]....
        /*00b0*/ 	.word	0x00001640


	//   ....[28]....
        /*00b4*/ 	.word	0x00001770


	//   ....[29]....
        /*00b8*/ 	.word	0x000018b0


	//   ....[30]....
        /*00bc*/ 	.word	0x00001970


	//   ....[31]....
        /*00c0*/ 	.word	0x000019f0


	//----- nvinfo : EIATTR_EXIT_INSTR_OFFSETS
	.align		4
.L_33:
        /*00c4*/ 	.byte	0x04, 0x1c
        /*00c6*/ 	.short	(.L_35 - .L_34)


	//   ....[0]....
.L_34:
        /*00c8*/ 	.word	0x00000070


	//   ....[1]....
        /*00cc*/ 	.word	0x00001a20


	//----- nvinfo : EIATTR_CRS_STACK_SIZE
	.align		4
.L_35:
        /*00d0*/ 	.byte	0x04, 0x1e
        /*00d2*/ 	.short	(.L_37 - .L_36)
.L_36:
        /*00d4*/ 	.word	0x00000000


	//----- nvinfo : EIATTR_CBANK_PARAM_SIZE
	.align		4
.L_37:
        /*00d8*/ 	.byte	0x03, 0x19
        /*00da*/ 	.short	0x000c


	//----- nvinfo : EIATTR_PARAM_CBANK
	.align		4
        /*00dc*/ 	.byte	0x04, 0x0a
        /*00de*/ 	.short	(.L_39 - .L_38)
	.align		4
.L_38:
        /*00e0*/ 	.word	index@(.nv.constant0._Z5VypisPdi)
        /*00e4*/ 	.short	0x0380
        /*00e6*/ 	.short	0x000c


	//----- nvinfo : EIATTR_SW_WAR
	.align		4
.L_39:
        /*00e8*/ 	.byte	0x04, 0x36
        /*00ea*/ 	.short	(.L_41 - .L_40)
.L_40:
        /*00ec*/ 	.word	0x00000008
.L_41:


//--------------------- .nv.info._Z8PivotingPdS_i --------------------------
	.section	.nv.info._Z8PivotingPdS_i,"",@"SHT_CUDA_INFO"
	.sectionflags	@""
	.align	4


	//----- nvinfo : EIATTR_CUDA_API_VERSION
	.align		4
        /*0000*/ 	.byte	0x04, 0x37
        /*0002*/ 	.short	(.L_43 - .L_42)
.L_42:
        /*0004*/ 	.word	0x00000082


	//----- nvinfo : EIATTR_KPARAM_INFO
	.align		4
.L_43:
        /*0008*/ 	.byte	0x04, 0x17
        /*000a*/ 	.short	(.L_45 - .L_44)
.L_44:
        /*000c*/ 	.word	0x00000000
        /*0010*/ 	.short	0x0002
        /*0012*/ 	.short	0x0010
        /*0014*/ 	.byte	0x00, 0xf0, 0x11, 0x00


	//----- nvinfo : EIATTR_KPARAM_INFO
	.align		4
.L_45:
        /*0018*/ 	.byte	0x04, 0x17
        /*001a*/ 	.short	(.L_47 - .L_46)
.L_46:
        /*001c*/ 	.word	0x00000000
        /*0020*/ 	.short	0x0001
        /*0022*/ 	.short	0x0008
        /*0024*/ 	.byte	0x00, 0xf5, 0x21, 0x00


	//----- nvinfo : EIATTR_KPARAM_INFO
	.align		4
.L_47:
        /*0028*/ 	.byte	0x04, 0x17
        /*002a*/ 	.short	(.L_49 - .L_48)
.L_48:
        /*002c*/ 	.word	0x00000000
        /*0030*/ 	.short	0x0000
        /*0032*/ 	.short	0x0000
        /*0034*/ 	.byte	0x00, 0xf5, 0x21, 0x00


	//----- nvinfo : EIATTR_SPARSE_MMA_MASK
	.align		4
.L_49:
        /*0038*/ 	.byte	0x03, 0x50
        /*003a*/ 	.short	0x0000


	//----- nvinfo : EIATTR_MAXREG_COUNT
	.align		4
        /*003c*/ 	.byte	0x03, 0x1b
        /*003e*/ 	.short	0x00ff


	//----- nvinfo : EIATTR_MERCURY_ISA_VERSION
	.align		4
        /*0040*/ 	.byte	0x03, 0x5f
        /*0042*/ 	.short	0x0101


	//----- nvinfo : EIATTR_VRC_CTA_INIT_COUNT
	.align		4
        /*0044*/ 	.byte	0x02, 0x4a
	.zero		1
	.zero		1


	//----- nvinfo : EIATTR_EXIT_INSTR_OFFSETS
	.align		4
        /*0048*/ 	.byte	0x04, 0x1c
        /*004a*/ 	.short	(.L_51 - .L_50)


	//   ....[0]....
.L_50:
        /*004c*/ 	.word	0x00000080


	//   ....[1]....
        /*0050*/ 	.word	0x000003d0


	//----- nvinfo : EIATTR_CRS_STACK_SIZE
	.align		4
.L_51:
        /*0054*/ 	.byte	0x04, 0x1e
        /*0056*/ 	.short	(.L_53 - .L_52)
.L_52:
        /*0058*/ 	.word	0x00000000


	//----- nvinfo : EIATTR_CBANK_PARAM_SIZE
	.align		4
.L_53:
        /*005c*/ 	.byte	0x03, 0x19
        /*005e*/ 	.short	0x0014


	//----- nvinfo : EIATTR_PARAM_CBANK
	.align		4
        /*0060*/ 	.byte	0x04, 0x0a
        /*0062*/ 	.short	(.L_55 - .L_54)
	.align		4
.L_54:
        /*0064*/ 	.word	index@(.nv.constant0._Z8PivotingPdS_i)
        /*0068*/ 	.short	0x0380
        /*006a*/ 	.short	0x0014


	//----- nvinfo : EIATTR_SW_WAR
	.align		4
.L_55:
        /*006c*/ 	.byte	0x04, 0x36
        /*006e*/ 	.short	(.L_57 - .L_56)
.L_56:
        /*0070*/ 	.word	0x00000008
.L_57:


//--------------------- .nv.info._Z6KernelPdS_ii  --------------------------
	.section	.nv.info._Z6KernelPdS_ii,"",@"SHT_CUDA_INFO"
	.sectionflags	@""
	.align	4


	//----- nvinfo : EIATTR_CUDA_API_VERSION
	.align		4
        /*0000*/ 	.byte	0x04, 0x37
        /*0002*/ 	.short	(.L_59 - .L_58)
.L_58:
        /*0004*/ 	.word	0x00000082


	//----- nvinfo : EIATTR_KPARAM_INFO
	.align		4
.L_59:
        /*0008*/ 	.byte	0x04, 0x17
        /*000a*/ 	.short	(.L_61 - .L_60)
.L_60:
        /*000c*/ 	.word	0x00000000
        /*0010*/ 	.short	0x0003
        /*0012*/ 	.short	0x0014
        /*0014*/ 	.byte	0x00, 0xf0, 0x11, 0x00


	//----- nvinfo : EIATTR_KPARAM_INFO
	.align		4
.L_61:
        /*0018*/ 	.byte	0x04, 0x17
        /*001a*/ 	.short	(.L_63 - .L_62)
.L_62:
        /*001c*/ 	.word	0x00000000
        /*0020*/ 	.short	0x0002
        /*0022*/ 	.short	0x0010
        /*0024*/ 	.byte	0x00, 0xf0, 0x11, 0x00


	//----- nvinfo : EIATTR_KPARAM_INFO
	.align		4
.L_63:
        /*0028*/ 	.byte	0x04, 0x17
        /*002a*/ 	.short	(.L_65 - .L_64)
.L_64:
        /*002c*/ 	.word	0x00000000
        /*0030*/ 	.short	0x0001
        /*0032*/ 	.short	0x0008
        /*0034*/ 	.byte	0x00, 0xf5, 0x21, 0x00


	//----- nvinfo : EIATTR_KPARAM_INFO
	.align		4
.L_65:
        /*0038*/ 	.byte	0x04, 0x17
        /*003a*/ 	.short	(.L_67 - .L_66)
.L_66:
        /*003c*/ 	.word	0x00000000
        /*0040*/ 	.short	0x0000
        /*0042*/ 	.short	0x0000
        /*0044*/ 	.byte	0x00, 0xf5, 0x21, 0x00


	//----- nvinfo : EIATTR_SPARSE_MMA_MASK
	.align		4
.L_67:
        /*0048*/ 	.byte	0x03, 0x50
        /*004a*/ 	.short	0x0000


	//----- nvinfo : EIATTR_MAXREG_COUNT
	.align		4
        /*004c*/ 	.byte	0x03, 0x1b
        /*004e*/ 	.short	0x00ff


	//----- nvinfo : EIATTR_MERCURY_ISA_VERSION
	.align		4
        /*0050*/ 	.byte	0x03, 0x5f
        /*0052*/ 	.short	0x0101


	//----- nvinfo : EIATTR_VRC_CTA_INIT_COUNT
	.align		4
        /*0054*/ 	.byte	0x02, 0x4a
	.zero		1
	.zero		1


	//----- nvinfo : EIATTR_EXIT_INSTR_OFFSETS
	.align		4
        /*0058*/ 	.byte	0x04, 0x1c
        /*005a*/ 	.short	(.L_69 - .L_68)


	//   ....[0]....
.L_68:
        /*005c*/ 	.word	0x00000080


	//   ....[1]....
        /*0060*/ 	.word	0x000003f0


	//   ....[2]....
        /*0064*/ 	.word	0x000004a0


	//   ....[3]....
        /*0068*/ 	.word	0x00000520


	//----- nvinfo : EIATTR_CRS_STACK_SIZE
	.align		4
.L_69:
        /*006c*/ 	.byte	0x04, 0x1e
        /*006e*/ 	.short	(.L_71 - .L_70)
.L_70:
        /*0070*/ 	.word	0x00000000


	//----- nvinfo : EIATTR_CBANK_PARAM_SIZE
	.align		4
.L_71:
        /*0074*/ 	.byte	0x03, 0x19
        /*0076*/ 	.short	0x0018


	//----- nvinfo : EIATTR_PARAM_CBANK
	.align		4
        /*0078*/ 	.byte	0x04, 0x0a
        /*007a*/ 	.short	(.L_73 - .L_72)
	.align		4
.L_72:
        /*007c*/ 	.word	index@(.nv.constant0._Z6KernelPdS_ii)
        /*0080*/ 	.short	0x0380
        /*0082*/ 	.short	0x0018


	//----- nvinfo : EIATTR_SW_WAR
	.align		4
.L_73:
        /*0084*/ 	.byte	0x04, 0x36
        /*0086*/ 	.short	(.L_75 - .L_74)
.L_74:
        /*0088*/ 	.word	0x00000008
.L_75:


//--------------------- .nv.callgraph             --------------------------
	.section	.nv.callgraph,"",@"SHT_CUDA_CALLGRAPH"
	.align	4
	.sectionentsize	8
	.align		4
        /*0000*/ 	.word	0x00000000
	.align		4
        /*0004*/ 	.word	0xffffffff
	.align		4
        /*0008*/ 	.word	index@(_Z5VypisPdi)
	.align		4
        /*000c*/ 	.word	index@(vprintf)
	.align		4
        /*0010*/ 	.word	0x00000000
	.align		4
        /*0014*/ 	.word	0xfffffffe
	.align		4
        /*0018*/ 	.word	0x00000000
	.align		4
        /*001c*/ 	.word	0xfffffffd
	.align		4
        /*0020*/ 	.word	0x00000000
	.align		4
        /*0024*/ 	.word	0xfffffffc


//--------------------- .nv.constant4             --------------------------
	.section	.nv.constant4,"a",@progbits
	.align	8
	.align		8
.nv.constant4:
        /*0000*/ 	.dword	vprintf
	.align		8
        /*0008*/ 	.dword	$str
	.align		8
        /*0010*/ 	.dword	$str$1


//--------------------- .text._Z5VypisPdi         --------------------------
	.section	.text._Z5VypisPdi,"ax",@progbits
	.align	128
        .global         _Z5VypisPdi
        .type           _Z5VypisPdi,@function
        .size           _Z5VypisPdi,(.L_x_56 - _Z5VypisPdi)
        .other          _Z5VypisPdi,@"STO_CUDA_ENTRY STV_DEFAULT"
_Z5VypisPdi:
.text._Z5VypisPdi:
[----:B------:R-:W0:Y:S08]  /*0000*/  LDC R1, c[0x0][0x37c] ;  /* 0x0000df00ff017b82 */ /* 0x000e300000000800 */
[----:B------:R-:W1:Y:S01]  /*0010*/  LDC R25, c[0x0][0x388] ;  /* 0x0000e200ff197b82 */ /* 0x000e620000000800 */
[----:B------:R-:W2:Y:S01]  /*0020*/  LDCU UR4, c[0x0][0x2f8] ;  /* 0x00005f00ff0477ac */ /* 0x000ea20008000800 */
[----:B0-----:R-:W-:Y:S01]  /*0030*/  VIADD R1, R1, 0xfffffff8 ;  /* 0xfffffff801017836 */ /* 0x001fe20000000000 */
[----:B------:R-:W0:Y:S04]  /*0040*/  LDCU UR5, c[0x0][0x2fc] ;  /* 0x00005f80ff0577ac */ /* 0x000e280008000800 */
[----:B--2---:R-:W-:-:S02]  /*0050*/  IADD3 R18, P1, PT, R1, UR4, RZ ;  /* 0x0000000401127c10 */ /* 0x004fc4000ff3e0ff */
[----:B-1----:R-:W-:-:S13]  /*0060*/  ISETP.GE.AND P0, PT, R25, 0x1, PT ;  /* 0x000000011900780c */ /* 0x002fda0003f06270 */
[----:B0-----:R-:W-:Y:S05]  /*0070*/  @!P0 EXIT ;  /* 0x000000000000894d */ /* 0x001fea0003800000 */
[----:B------:R-:W-:Y:S01]  /*0080*/  IMAD.X R17, RZ, RZ, UR5, P1 ;  /* 0x00000005ff117e24 */ /* 0x000fe200088e06ff */
[----:B------:R-:W-:Y:S01]  /*0090*/  LOP3.LUT R25, R25, 0x3, RZ, 0xc0, !PT ;  /* 0x0000000319197812 */ /* 0x000fe200078ec0ff */
[----:B------:R-:W-:Y:S01]  /*00a0*/  IMAD.MOV.U32 R24, RZ, RZ, RZ ;  /* 0x000000ffff187224 */ /* 0x000fe200078e00ff */
[----:B------:R-:W0:Y:S01]  /*00b0*/  LDCU.64 UR36, c[0x0][0x358] ;  /* 0x00006b00ff2477ac */ /* 0x000e220008000a00 */
[----:B------:R-:W1:Y:S05]  /*00c0*/  LDCU UR38, c[0x0][0x388] ;  /* 0x00007100ff2677ac */ /* 0x000e6a0008000800 */
.L_x_36:
[----:B------:R-:W2:Y:S01]  /*00d0*/  LDCU UR4, c[0x0][0x388] ;  /* 0x00007100ff0477ac */ /* 0x000ea20008000800 */
[----:B------:R-:W-:Y:S01]  /*00e0*/  IMAD.MOV.U32 R16, RZ, RZ, RZ ;  /* 0x000000ffff107224 */ /* 0x000fe200078e00ff */
[----:B--2---:R-:W-:Y:S02]  /*00f0*/  UISETP.GE.U32.AND UP0, UPT, UR4, 0x10, UPT ;  /* 0x000000100400788c */ /* 0x004fe4000bf06070 */
[C---:B------:R-:W-:Y:S01]  /*0100*/  IMAD R23, R24.reuse, UR4, RZ ;  /* 0x0000000418177c24 */ /* 0x040fe2000f8e02ff */
[----:B------:R-:W-:-:S04]  /*0110*/  IADD3 R24, PT, PT, R24, 0x1, RZ ;  /* 0x0000000118187810 */ /* 0x000fc80007ffe0ff */
[----:B------:R-:W-:-:S04]  /*0120*/  ISETP.NE.AND P0, PT, R24, UR4, PT ;  /* 0x0000000418007c0c */ /* 0x000fc8000bf05270 */
[----:B------:R-:W-:Y:S01]  /*0130*/  P2R R26, PR, RZ, 0x1 ;  /* 0x00000001ff1a7803 */ /* 0x000fe20000000000 */
[----:B------:R-:W-:Y:S08]  /*0140*/  BRA.U !UP0, `(.L_x_0) ;  /* 0x0000000908d07547 */ /* 0x000ff0000b800000 */
[----:B------:R-:W2:Y:S01]  /*0150*/  LDC.64 R2, c[0x0][0x380] ;  /* 0x0000e000ff027b82 */ /* 0x000ea20000000a00 */
[----:B------:R-:W-:Y:S01]  /*0160*/  ULOP3.LUT UR4, UR4, 0x7ffffff0, URZ, 0xc0, !UPT ;  /* 0x7ffffff004047892 */ /* 0x000fe2000f8ec0ff */
[----:B------:R-:W-:Y:S03]  /*0170*/  BSSY.RECONVERGENT B6, `(.L_x_0) ;  /* 0x00000b1000067945 */ /* 0x000fe60003800200 */
[----:B------:R-:W-:Y:S01]  /*0180*/  UIADD3 UR4, UPT, UPT, -UR4, URZ, URZ ;  /* 0x000000ff04047290 */ /* 0x000fe2000fffe1ff */
[----:B--2---:R-:W-:-:S03]  /*0190*/  IMAD.WIDE.U32 R2, R23, 0x8, R2 ;  /* 0x0000000817027825 */ /* 0x004fc600078e0002 */
[----:B------:R-:W-:Y:S02]  /*01a0*/  IADD3 R28, P0, PT, R2, 0x40, RZ ;  /* 0x00000040021c7810 */ /* 0x000fe40007f1e0ff */
[----:B------:R-:W-:-:S03]  /*01b0*/  IMAD.U32 R2, RZ, RZ, UR4 ;  /* 0x00000004ff027e24 */ /* 0x000fc6000f8e00ff */
[----:B------:R-:W-:-:S08]  /*01c0*/  IMAD.X R29, RZ, RZ, R3, P0 ;  /* 0x000000ffff1d7224 */ /* 0x000fd000000e0603 */
.L_x_17:
[----:B0-----:R-:W2:Y:S01]  /*01d0*/  LDG.E.64 R10, desc[UR36][R28.64+-0x40] ;  /* 0xffffc0241c0a7981 */ /* 0x001ea2000c1e1b00 */
[----:B------:R-:W-:Y:S01]  /*01e0*/  MOV R8, 0x0 ;  /* 0x0000000000087802 */ /* 0x000fe20000000f00 */
[----:B------:R-:W0:Y:S01]  /*01f0*/  LDCU.64 UR4, c[0x4][0x8] ;  /* 0x01000100ff0477ac */ /* 0x000e220008000a00 */
[----:B------:R-:W-:Y:S01]  /*0200*/  IADD3 R2, PT, PT, R2, 0x10, RZ ;  /* 0x0000001002027810 */ /* 0x000fe20007ffe0ff */
[----:B------:R-:W-:Y:S01]  /*0210*/  IMAD.MOV.U32 R6, RZ, RZ, R18 ;  /* 0x000000ffff067224 */ /* 0x000fe200078e0012 */
[----:B------:R-:W-:Y:S01]  /*0220*/  MOV R7, R17 ;  /* 0x0000001100077202 */ /* 0x000fe20000000f00 */
[----:B-1----:R-:W-:Y:S01]  /*0230*/  ULOP3.LUT UR6, UR38, 0x7ffffff0, URZ, 0xc0, !UPT ;  /* 0x7ffffff026067892 */ /* 0x002fe2000f8ec0ff */
[----:B------:R-:W1:Y:S01]  /*0240*/  LDC.64 R8, c[0x4][R8] ;  /* 0x0100000008087b82 */ /* 0x000e620000000a00 */
[----:B------:R-:W-:-:S04]  /*0250*/  ISETP.NE.AND P0, PT, R2, RZ, PT ;  /* 0x000000ff0200720c */ /* 0x000fc80003f05270 */
[----:B------:R-:W-:Y:S01]  /*0260*/  P2R R22, PR, RZ, 0x1 ;  /* 0x00000001ff167803 */ /* 0x000fe20000000000 */
[----:B------:R-:W-:Y:S02]  /*0270*/  IMAD.U32 R16, RZ, RZ, UR6 ;  /* 0x00000006ff107e24 */ /* 0x000fe4000f8e00ff */
[----:B0-----:R-:W-:Y:S02]  /*0280*/  IMAD.U32 R4, RZ, RZ, UR4 ;  /* 0x00000004ff047e24 */ /* 0x001fe4000f8e00ff */
[----:B------:R-:W-:Y:S01]  /*0290*/  IMAD.U32 R5, RZ, RZ, UR5 ;  /* 0x00000005ff057e24 */ /* 0x000fe2000f8e00ff */
[----:B-12---:R0:W-:Y:S06]  /*02a0*/  STL.64 [R1], R10 ;  /* 0x0000000a01007387 */ /* 0x0061ec0000100a00 */
[----:B------:R-:W-:-:S07]  /*02b0*/  LEPC R20, `(.L_x_1) ;  /* 0x000000001014794e */ /* 0x000fce0000000000 */
[----:B0-----:R-:W-:Y:S05]  /*02c0*/  CALL.ABS.NOINC R8 ;  /* 0x0000000008007343 */ /* 0x001fea0003c00000 */
.L_x_1:
[----:B------:R-:W2:Y:S01]  /*02d0*/  LDG.E.64 R10, desc[UR36][R28.64+-0x38] ;  /* 0xffffc8241c0a7981 */ /* 0x000ea2000c1e1b00 */
[----:B------:R-:W-:Y:S01]  /*02e0*/  MOV R19, 0x0 ;  /* 0x0000000000137802 */ /* 0x000fe20000000f00 */
[----:B------:R-:W0:Y:S01]  /*02f0*/  LDCU.64 UR4, c[0x4][0x8] ;  /* 0x01000100ff0477ac */ /* 0x000e220008000a00 */
[----:B------:R-:W-:Y:S01]  /*0300*/  MOV R6, R18 ;  /* 0x0000001200067202 */ /* 0x000fe20000000f00 */
[----:B------:R-:W-:Y:S01]  /*0310*/  IMAD.MOV.U32 R7, RZ, RZ, R17 ;  /* 0x000000ffff077224 */ /* 0x000fe200078e0011 */
[----:B------:R1:W3:Y:S01]  /*0320*/  LDC.64 R8, c[0x4][R19] ;  /* 0x0100000013087b82 */ /* 0x0002e20000000a00 */
[----:B0-----:R-:W-:Y:S02]  /*0330*/  IMAD.U32 R4, RZ, RZ, UR4 ;  /* 0x00000004ff047e24 */ /* 0x001fe4000f8e00ff */
[----:B------:R-:W-:Y:S01]  /*0340*/  IMAD.U32 R5, RZ, RZ, UR5 ;  /* 0x00000005ff057e24 */ /* 0x000fe2000f8e00ff */
[----:B--23--:R1:W-:Y:S06]  /*0350*/  STL.64 [R1], R10 ;  /* 0x0000000a01007387 */ /* 0x00c3ec0000100a00 */
[----:B------:R-:W-:-:S07]  /*0360*/  LEPC R20, `(.L_x_2) ;  /* 0x000000001014794e */ /* 0x000fce0000000000 */
[----:B-1----:R-:W-:Y:S05]  /*0370*/  CALL.ABS.NOINC R8 ;  /* 0x0000000008007343 */ /* 0x002fea0003c00000 */
.L_x_2:
[----:B------:R-:W2:Y:S01]  /*0380*/  LDG.E.64 R10, desc[UR36][R28.64+-0x30] ;  /* 0xffffd0241c0a7981 */ /* 0x000ea2000c1e1b00 */
[----:B------:R0:W1:Y:S01]  /*0390*/  LDC.64 R8, c[0x4][R19] ;  /* 0x0100000013087b82 */ /* 0x0000620000000a00 */
[----:B------:R-:W3:Y:S01]  /*03a0*/  LDCU.64 UR4, c[0x4][0x8] ;  /* 0x01000100ff0477ac */ /* 0x000ee20008000a00 */
[----:B------:R-:W-:Y:S01]  /*03b0*/  MOV R6, R18 ;  /* 0x0000001200067202 */ /* 0x000fe20000000f00 */
[----:B------:R-:W-:Y:S02]  /*03c0*/  IMAD.MOV.U32 R7, RZ, RZ, R17 ;  /* 0x000000ffff077224 */ /* 0x000fe400078e0011 */
[----:B---3--:R-:W-:Y:S02]  /*03d0*/  IMAD.U32 R4, RZ, RZ, UR4 ;  /* 0x00000004ff047e24 */ /* 0x008fe4000f8e00ff */
[----:B------:R-:W-:Y:S01]  /*03e0*/  IMAD.U32 R5, RZ, RZ, UR5 ;  /* 0x00000005ff057e24 */ /* 0x000fe2000f8e00ff */
[----:B-12---:R0:W-:Y:S06]  /*03f0*/  STL.64 [R1], R10 ;  /* 0x0000000a01007387 */ /* 0x0061ec0000100a00 */
[----:B------:R-:W-:-:S07]  /*0400*/  LEPC R20, `(.L_x_3) ;  /* 0x000000001014794e */ /* 0x000fce0000000000 */
[----:B0-----:R-:W-:Y:S05]  /*0410*/  CALL.ABS.NOINC R8 ;  /* 0x0000000008007343 */ /* 0x001fea0003c00000 */
.L_x_3:
        /* <DEDUP_REMOVED lines=10> */
.L_x_4:
        /* <DEDUP_REMOVED lines=10> */
.L_x_5:
        /* <DEDUP_REMOVED lines=10> */
.L_x_6:
        /* <DEDUP_REMOVED lines=10> */
.L_x_7:
        /* <DEDUP_REMOVED lines=10> */
.L_x_8:
        /* <DEDUP_REMOVED lines=10> */
.L_x_9:
        /* <DEDUP_REMOVED lines=10> */
.L_x_10:
        /* <DEDUP_REMOVED lines=10> */
.L_x_11:
        /* <DEDUP_REMOVED lines=10> */
.L_x_12:
        /* <DEDUP_REMOVED lines=10> */
.L_x_13:
        /* <DEDUP_REMOVED lines=10> */
.L_x_14:
        /* <DEDUP_REMOVED lines=10> */
.L_x_15:
        /* <DEDUP_REMOVED lines=10> */
.L_x_16:
[----:B------:R-:W-:Y:S02]  /*0c40*/  ISETP.NE.AND P6, PT, R22, RZ, PT ;  /* 0x000000ff1600720c */ /* 0x000fe40003fc5270 */
[----:B------:R-:W-:-:S05]  /*0c50*/  IADD3 R28, P0, PT, R28, 0x80, RZ ;  /* 0x000000801c1c7810 */ /* 0x000fca0007f1e0ff */
[----:B------:R-:W-:-:S06]  /*0c60*/  IMAD.X R29, RZ, RZ, R29, P0 ;  /* 0x000000ffff1d7224 */ /* 0x000fcc00000e061d */
[----:B------:R-:W-:Y:S05]  /*0c70*/  @P6 BRA `(.L_x_17) ;  /* 0xfffffff400546947 */ /* 0x000fea000383ffff */
[----:B------:R-:W-:Y:S05]  /*0c80*/  BSYNC.RECONVERGENT B6 ;  /* 0x0000000000067941 */ /* 0x000fea0003800200 */
.L_x_0:
[----:B------:R-:W2:Y:S02]  /*0c90*/  LDC R22, c[0x0][0x388] ;  /* 0x0000e200ff167b82 */ /* 0x000ea40000000800 */
[----:B--2---:R-:W-:-:S04]  /*0ca0*/  LOP3.LUT R0, R22, 0xf, RZ, 0xc0, !PT ;  /* 0x0000000f16007812 */ /* 0x004fc800078ec0ff */
[----:B------:R-:W-:-:S13]  /*0cb0*/  ISETP.NE.AND P0, PT, R0, RZ, PT ;  /* 0x000000ff0000720c */ /* 0x000fda0003f05270 */
[----:B------:R-:W-:Y:S05]  /*0cc0*/  @!P0 BRA `(.L_x_18) ;  /* 0x0000000c002c8947 */ /* 0x000fea0003800000 */
[----:B------:R-:W2:Y:S01]  /*0cd0*/  LDCU UR4, c[0x0][0x2f8] ;  /* 0x00005f00ff0477ac */ /* 0x000ea20008000800 */
[----:B------:R-:W-:-:S05]  /*0ce0*/  VIADD R0, R0, 0xffffffff ;  /* 0xffffffff00007836 */ /* 0x000fca0000000000 */
[----:B------:R-:W-:Y:S02]  /*0cf0*/  ISETP.GE.U32.AND P0, PT, R0, 0x7, PT ;  /* 0x000000070000780c */ /* 0x000fe40003f06070 */
[----:B--2---:R-:W-:-:S11]  /*0d00*/  IADD3 R2, PT, PT, R18, -UR4, RZ ;  /* 0x8000000412027c10 */ /* 0x004fd6000fffe0ff */
[----:B------:R-:W-:Y:S05]  /*0d10*/  @!P0 BRA `(.L_x_19) ;  /* 0x00000004006c8947 */ /* 0x000fea0003800000 */
[----:B------:R-:W2:Y:S01]  /*0d20*/  LDC.64 R10, c[0x0][0x380] ;  /* 0x0000e000ff0a7b82 */ /* 0x000ea20000000a00 */
[----:B------:R-:W-:Y:S01]  /*0d30*/  IMAD.IADD R3, R23, 0x1, R16 ;  /* 0x0000000117037824 */ /* 0x000fe200078e0210 */
[----:B------:R-:W-:Y:S01]  /*0d40*/  MOV R8, 0x0 ;  /* 0x0000000000087802 */ /* 0x000fe20000000f00 */
[----:B------:R-:W3:Y:S02]  /*0d50*/  LDCU.64 UR4, c[0x4][0x8] ;  /* 0x01000100ff0477ac */ /* 0x000ee40008000a00 */
[----:B--2---:R-:W-:-:S06]  /*0d60*/  IMAD.WIDE.U32 R10, R3, 0x8, R10 ;  /* 0x00000008030a7825 */ /* 0x004fcc00078e000a */
[----:B0-----:R-:W2:Y:S01]  /*0d70*/  LDG.E.64 R10, desc[UR36][R10.64] ;  /* 0x000000240a0a7981 */ /* 0x001ea2000c1e1b00 */
[----:B------:R-:W0:Y:S01]  /*0d80*/  LDC.64 R8, c[0x4][R8] ;  /* 0x0100000008087b82 */ /* 0x000e220000000a00 */
[----:B---3--:R-:W-:Y:S01]  /*0d90*/  IMAD.U32 R4, RZ, RZ, UR4 ;  /* 0x00000004ff047e24 */ /* 0x008fe2000f8e00ff */
[----:B------:R-:W-:Y:S01]  /*0da0*/  MOV R6, R18 ;  /* 0x0000001200067202 */ /* 0x000fe20000000f00 */
[----:B------:R-:W-:Y:S02]  /*0db0*/  IMAD.U32 R5, RZ, RZ, UR5 ;  /* 0x00000005ff057e24 */ /* 0x000fe4000f8e00ff */
[----:B------:R-:W-:Y:S01]  /*0dc0*/  IMAD.MOV.U32 R7, RZ, RZ, R17 ;  /* 0x000000ffff077224 */ /* 0x000fe200078e0011 */
[----:B0-2---:R2:W-:Y:S06]  /*0dd0*/  STL.64 [R2], R10 ;  /* 0x0000000a02007387 */ /* 0x0055ec0000100a00 */
[----:B------:R-:W-:-:S07]  /*0de0*/  LEPC R20, `(.L_x_20) ;  /* 0x000000001014794e */ /* 0x000fce0000000000 */
[----:B-12---:R-:W-:Y:S05]  /*0df0*/  CALL.ABS.NOINC R8 ;  /* 0x0000000008007343 */ /* 0x006fea0003c00000 */
.L_x_20:
[----:B------:R-:W0:Y:S01]  /*0e00*/  LDCU.64 UR4, c[0x0][0x380] ;  /* 0x00007000ff0477ac */ /* 0x000e220008000a00 */
[----:B------:R-:W-:-:S05]  /*0e10*/  IADD3 R0, P0, PT, R23, R16, RZ ;  /* 0x0000001017007210 */ /* 0x000fca0007f1e0ff */
[----:B------:R-:W-:Y:S01]  /*0e20*/  IMAD.X R3, RZ, RZ, RZ, P0 ;  /* 0x000000ffff037224 */ /* 0x000fe200000e06ff */
[----:B0-----:R-:W-:-:S04]  /*0e30*/  LEA R28, P0, R0, UR4, 0x3 ;  /* 0x00000004001c7c11 */ /* 0x001fc8000f8018ff */
[----:B------:R-:W-:Y:S01]  /*0e40*/  LEA.HI.X R29, R0, UR5, R3, 0x3, P0 ;  /* 0x00000005001d7c11 */ /* 0x000fe200080f1c03 */
[----:B------:R-:W0:Y:S04]  /*0e50*/  LDCU.64 UR4, c[0x4][0x8] ;  /* 0x01000100ff0477ac */ /* 0x000e280008000a00 */
[----:B------:R-:W2:Y:S01]  /*0e60*/  LDG.E.64 R10, desc[UR36][R28.64+0x8] ;  /* 0x000008241c0a7981 */ /* 0x000ea2000c1e1b00 */
[----:B------:R-:W-:Y:S01]  /*0e70*/  MOV R19, 0x0 ;  /* 0x0000000000137802 */ /* 0x000fe20000000f00 */
[----:B------:R-:W-:Y:S02]  /*0e80*/  IMAD.MOV.U32 R6, RZ, RZ, R18 ;  /* 0x000000ffff067224 */ /* 0x000fe400078e0012 */
[----:B------:R-:W-:Y:S01]  /*0e90*/  IMAD.MOV.U32 R7, RZ, RZ, R17 ;  /* 0x000000ffff077224 */ /* 0x000fe200078e0011 */
[----:B------:R1:W3:Y:S01]  /*0ea0*/  LDC.64 R8, c[0x4][R19] ;  /* 0x0100000013087b82 */ /* 0x0002e20000000a00 */
[----:B0-----:R-:W-:Y:S01]  /*0eb0*/  IMAD.U32 R4, RZ, RZ, UR4 ;  /* 0x00000004ff047e24 */ /* 0x001fe2000f8e00ff */
[----:B------:R-:W-:Y:S01]  /*0ec0*/  MOV R5, UR5 ;  /* 0x0000000500057c02 */ /* 0x000fe20008000f00 */
[----:B--23--:R1:W-:Y:S06]  /*0ed0*/  STL.64 [R2], R10 ;  /* 0x0000000a02007387 */ /* 0x00c3ec0000100a00 */
[----:B------:R-:W-:-:S07]  /*0ee0*/  LEPC R20, `(.L_x_21) ;  /* 0x000000001014794e */ /* 0x000fce0000000000 */
[----:B-1----:R-:W-:Y:S05]  /*0ef0*/  CALL.ABS.NOINC R8 ;  /* 0x0000000008007343 */ /* 0x002fea0003c00000 */
.L_x_21:
[----:B------:R-:W2:Y:S01]  /*0f00*/  LDG.E.64 R10, desc[UR36][R28.64+0x10] ;  /* 0x000010241c0a7981 */ /* 0x000ea2000c1e1b00 */
[----:B------:R0:W1:Y:S01]  /*0f10*/  LDC.64 R8, c[0x4][R19] ;  /* 0x0100000013087b82 */ /* 0x0000620000000a00 */
[----:B------:R-:W3:Y:S01]  /*0f20*/  LDCU.64 UR4, c[0x4][0x8] ;  /* 0x01000100ff0477ac */ /* 0x000ee20008000a00 */
[----:B------:R-:W-:Y:S02]  /*0f30*/  IMAD.MOV.U32 R6, RZ, RZ, R18 ;  /* 0x000000ffff067224 */ /* 0x000fe400078e0012 */
[----:B------:R-:W-:Y:S02]  /*0f40*/  IMAD.MOV.U32 R7, RZ, RZ, R17 ;  /* 0x000000ffff077224 */ /* 0x000fe400078e0011 */
[----:B---3--:R-:W-:Y:S01]  /*0f50*/  IMAD.U32 R4, RZ, RZ, UR4 ;  /* 0x00000004ff047e24 */ /* 0x008fe2000f8e00ff */
[----:B------:R-:W-:Y:S01]  /*0f60*/  MOV R5, UR5 ;  /* 0x0000000500057c02 */ /* 0x000fe20008000f00 */
[----:B-12---:R0:W-:Y:S06]  /*0f70*/  STL.64 [R2], R10 ;  /* 0x0000000a02007387 */ /* 0x0061ec0000100a00 */
[----:B------:R-:W-:-:S07]  /*0f80*/  LEPC R20, `(.L_x_22) ;  /* 0x000000001014794e */ /* 0x000fce0000000000 */
[----:B0-----:R-:W-:Y:S05]  /*0f90*/  CALL.ABS.NOINC R8 ;  /* 0x0000000008007343 */ /* 0x001fea0003c00000 */
.L_x_22:
        /* <DEDUP_REMOVED lines=10> */
.L_x_23:
        /* <DEDUP_REMOVED lines=10> */
.L_x_24:
        /* <DEDUP_REMOVED lines=10> */
.L_x_25:
        /* <DEDUP_REMOVED lines=10> */
.L_x_26:
[----:B------:R-:W2:Y:S01]  /*1220*/  LDG.E.64 R28, desc[UR36][R28.64+0x38] ;  /* 0x000038241c1c7981 */ /* 0x000ea2000c1e1b00 */
[----:B------:R0:W1:Y:S01]  /*1230*/  LDC.64 R8, c[0x4][R19] ;  /* 0x0100000013087b82 */ /* 0x0000620000000a00 */
[----:B------:R-:W3:Y:S01]  /*1240*/  LDCU.64 UR4, c[0x4][0x8] ;  /* 0x01000100ff0477ac */ /* 0x000ee20008000a00 */
[----:B------:R-:W-:Y:S01]  /*1250*/  IMAD.MOV.U32 R6, RZ, RZ, R18 ;  /* 0x000000ffff067224 */ /* 0x000fe200078e0012 */
[----:B------:R-:W-:Y:S02]  /*1260*/  MOV R7, R17 ;  /* 0x0000001100077202 */ /* 0x000fe40000000f00 */
[----:B---3--:R-:W-:Y:S01]  /*1270*/  MOV R4, UR4 ;  /* 0x0000000400047c02 */ /* 0x008fe20008000f00 */
[----:B------:R-:W-:Y:S01]  /*1280*/  IMAD.U32 R5, RZ, RZ, UR5 ;  /* 0x00000005ff057e24 */ /* 0x000fe2000f8e00ff */
[----:B-12---:R0:W-:Y:S06]  /*1290*/  STL.64 [R2], R28 ;  /* 0x0000001c02007387 */ /* 0x0061ec0000100a00 */
[----:B------:R-:W-:-:S07]  /*12a0*/  LEPC R20, `(.L_x_27) ;  /* 0x000000001014794e */ /* 0x000fce0000000000 */
[----:B0-----:R-:W-:Y:S05]  /*12b0*/  CALL.ABS.NOINC R8 ;  /* 0x0000000008007343 */ /* 0x001fea0003c00000 */
.L_x_27:
[----:B------:R-:W-:-:S07]  /*12c0*/  VIADD R16, R16, 0x8 ;  /* 0x0000000810107836 */ /* 0x000fce0000000000 */
.L_x_19:
[----:B------:R-:W-:-:S04]  /*12d0*/  LOP3.LUT R0, R22, 0x7, RZ, 0xc0, !PT ;  /* 0x0000000716007812 */ /* 0x000fc800078ec0ff */
[----:B------:R-:W-:-:S13]  /*12e0*/  ISETP.NE.AND P0, PT, R0, RZ, PT ;  /* 0x000000ff0000720c */ /* 0x000fda0003f05270 */
[----:B------:R-:W-:Y:S05]  /*12f0*/  @!P0 BRA `(.L_x_18) ;  /* 0x0000000400a08947 */ /* 0x000fea0003800000 */
[----:B------:R-:W-:-:S05]  /*1300*/  VIADD R0, R0, 0xffffffff ;  /* 0xffffffff00007836 */ /* 0x000fca0000000000 */
[----:B------:R-:W-:-:S13]  /*1310*/  ISETP.GE.U32.AND P0, PT, R0, 0x3, PT ;  /* 0x000000030000780c */ /* 0x000fda0003f06070 */
[----:B------:R-:W-:Y:S05]  /*1320*/  @!P0 BRA `(.L_x_28) ;  /* 0x0000000000cc8947 */ /* 0x000fea0003800000 */
[----:B------:R-:W2:Y:S01]  /*1330*/  LDC.64 R10, c[0x0][0x380] ;  /* 0x0000e000ff0a7b82 */ /* 0x000ea20000000a00 */
[----:B------:R-:W-:Y:S01]  /*1340*/  IADD3 R3, PT, PT, R23, R16, RZ ;  /* 0x0000001017037210 */ /* 0x000fe20007ffe0ff */
[----:B------:R-:W3:Y:S04]  /*1350*/  LDCU.64 UR4, c[0x4][0x8] ;  /* 0x01000100ff0477ac */ /* 0x000ee80008000a00 */
[----:B--2---:R-:W-:-:S06]  /*1360*/  IMAD.WIDE.U32 R10, R3, 0x8, R10 ;  /* 0x00000008030a7825 */ /* 0x004fcc00078e000a */
[----:B0-----:R-:W2:Y:S01]  /*1370*/  LDG.E.64 R10, desc[UR36][R10.64] ;  /* 0x000000240a0a7981 */ /* 0x001ea2000c1e1b00 */
[----:B------:R-:W-:Y:S01]  /*1380*/  MOV R8, 0x0 ;  /* 0x0000000000087802 */ /* 0x000fe20000000f00 */
[----:B---3--:R-:W-:Y:S01]  /*1390*/  IMAD.U32 R4, RZ, RZ, UR4 ;  /* 0x00000004ff047e24 */ /* 0x008fe2000f8e00ff */
[----:B------:R-:W-:Y:S01]  /*13a0*/  MOV R6, R18 ;  /* 0x0000001200067202 */ /* 0x000fe20000000f00 */
[----:B------:R-:W-:Y:S02]  /*13b0*/  IMAD.U32 R5, RZ, RZ, UR5 ;  /* 0x00000005ff057e24 */ /* 0x000fe4000f8e00ff */
[----:B------:R-:W-:Y:S01]  /*13c0*/  IMAD.MOV.U32 R7, RZ, RZ, R17 ;  /* 0x000000ffff077224 */ /* 0x000fe200078e0011 */
[----:B------:R-:W0:Y:S02]  /*13d0*/  LDC.64 R8, c[0x4][R8] ;  /* 0x0100000008087b82 */ /* 0x000e240000000a00 */
[----:B0-2---:R2:W-:Y:S04]  /*13e0*/  STL.64 [R2], R10 ;  /* 0x0000000a02007387 */ /* 0x0055e80000100a00 */
[----:B------:R-:W-:-:S07]  /*13f0*/  LEPC R20, `(.L_x_29) ;  /* 0x000000001014794e */ /* 0x000fce0000000000 */
[----:B-12---:R-:W-:Y:S05]  /*1400*/  CALL.ABS.NOINC R8 ;  /* 0x0000000008007343 */ /* 0x006fea0003c00000 */
.L_x_29:
        /* <DEDUP_REMOVED lines=8> */
[----:B------:R-:W-:Y:S01]  /*1490*/  IMAD.MOV.U32 R6, RZ, RZ, R18 ;  /* 0x000000ffff067224 */ /* 0x000fe200078e0012 */
[----:B------:R-:W-:Y:S02]  /*14a0*/  MOV R7, R17 ;  /* 0x0000001100077202 */ /* 0x000fe40000000f00 */
[----:B------:R1:W3:Y:S01]  /*14b0*/  LDC.64 R8, c[0x4][R19] ;  /* 0x0100000013087b82 */ /* 0x0002e20000000a00 */
[----:B0-----:R-:W-:Y:S01]  /*14c0*/  MOV R4, UR4 ;  /* 0x0000000400047c02 */ /* 0x001fe20008000f00 */
[----:B------:R-:W-:Y:S01]  /*14d0*/  IMAD.U32 R5, RZ, RZ, UR5 ;  /* 0x00000005ff057e24 */ /* 0x000fe2000f8e00ff */
[----:B--23--:R1:W-:Y:S06]  /*14e0*/  STL.64 [R2], R10 ;  /* 0x0000000a02007387 */ /* 0x00c3ec0000100a00 */
[----:B------:R-:W-:-:S07]  /*14f0*/  LEPC R20, `(.L_x_30) ;  /* 0x000000001014794e */ /* 0x000fce0000000000 */
[----:B-1----:R-:W-:Y:S05]  /*1500*/  CALL.ABS.NOINC R8 ;  /* 0x0000000008007343 */ /* 0x002fea0003c00000 */
.L_x_30:
        /* <DEDUP_REMOVED lines=10> */
.L_x_31:
        /* <DEDUP_REMOVED lines=10> */
.L_x_32:
[----:B------:R-:W-:-:S07]  /*1650*/  IADD3 R16, PT, PT, R16, 0x4, RZ ;  /* 0x0000000410107810 */ /* 0x000fce0007ffe0ff */
.L_x_28:
[----:B------:R-:W-:-:S13]  /*1660*/  ISETP.NE.AND P0, PT, R25, RZ, PT ;  /* 0x000000ff1900720c */ /* 0x000fda0003f05270 */
        /* <DEDUP_REMOVED lines=8> */
[----:B------:R-:W-:Y:S01]  /*16f0*/  ISETP.NE.AND P0, PT, R25, 0x1, PT ;  /* 0x000000011900780c */ /* 0x000fe20003f05270 */
[----:B---3--:R-:W-:Y:S01]  /*1700*/  IMAD.U32 R4, RZ, RZ, UR4 ;  /* 0x00000004ff047e24 */ /* 0x008fe2000f8e00ff */
[----:B------:R-:W-:Y:S01]  /*1710*/  MOV R5, UR5 ;  /* 0x0000000500057c02 */ /* 0x000fe20008000f00 */
[----:B------:R-:W-:Y:S01]  /*1720*/  IMAD.MOV.U32 R6, RZ, RZ, R18 ;  /* 0x000000ffff067224 */ /* 0x000fe200078e0012 */
[----:B------:R-:W-:Y:S01]  /*1730*/  P2R R0, PR, RZ, 0x1 ;  /* 0x00000001ff007803 */ /* 0x000fe20000000000 */
[----:B------:R-:W-:Y:S01]  /*1740*/  IMAD.MOV.U32 R7, RZ, RZ, R17 ;  /* 0x000000ffff077224 */ /* 0x000fe200078e0011 */
[----:B0-2---:R2:W-:Y:S07]  /*1750*/  STL.64 [R2], R10 ;  /* 0x0000000a02007387 */ /* 0x0055ee0000100a00 */
[----:B------:R-:W-:-:S07]  /*1760*/  LEPC R20, `(.L_x_33) ;  /* 0x000000001014794e */ /* 0x000fce0000000000 */
[----:B-12---:R-:W-:Y:S05]  /*1770*/  CALL.ABS.NOINC R8 ;  /* 0x0000000008007343 */ /* 0x006fea0003c00000 */
.L_x_33:
[----:B------:R-:W-:-:S13]  /*1780*/  ISETP.NE.AND P6, PT, R25, 0x1, PT ;  /* 0x000000011900780c */ /* 0x000fda0003fc5270 */
[----:B------:R-:W-:Y:S05]  /*1790*/  @!P6 BRA `(.L_x_18) ;  /* 0x000000000078e947 */ /* 0x000fea0003800000 */
[----:B------:R-:W0:Y:S01]  /*17a0*/  LDCU.64 UR4, c[0x0][0x380] ;  /* 0x00007000ff0477ac */ /* 0x000e220008000a00 */
[----:B------:R-:W-:-:S04]  /*17b0*/  IADD3 R16, P0, PT, R23, R16, RZ ;  /* 0x0000001017107210 */ /* 0x000fc80007f1e0ff */
[----:B------:R-:W-:Y:S02]  /*17c0*/  IADD3.X R3, PT, PT, RZ, RZ, RZ, P0, !PT ;  /* 0x000000ffff037210 */ /* 0x000fe400007fe4ff */
[----:B0-----:R-:W-:-:S04]  /*17d0*/  LEA R22, P0, R16, UR4, 0x3 ;  /* 0x0000000410167c11 */ /* 0x001fc8000f8018ff */
[----:B------:R-:W-:Y:S01]  /*17e0*/  LEA.HI.X R23, R16, UR5, R3, 0x3, P0 ;  /* 0x0000000510177c11 */ /* 0x000fe200080f1c03 */
[----:B------:R-:W0:Y:S04]  /*17f0*/  LDCU.64 UR4, c[0x4][0x8] ;  /* 0x01000100ff0477ac */ /* 0x000e280008000a00 */
[----:B------:R-:W2:Y:S01]  /*1800*/  LDG.E.64 R10, desc[UR36][R22.64+0x8] ;  /* 0x00000824160a7981 */ /* 0x000ea2000c1e1b00 */
[----:B------:R-:W-:Y:S01]  /*1810*/  MOV R16, 0x0 ;  /* 0x0000000000107802 */ /* 0x000fe20000000f00 */
[----:B------:R-:W-:Y:S01]  /*1820*/  IMAD.MOV.U32 R7, RZ, RZ, R17 ;  /* 0x000000ffff077224 */ /* 0x000fe200078e0011 */
[----:B------:R-:W-:Y:S02]  /*1830*/  ISETP.NE.AND P0, PT, R25, 0x2, PT ;  /* 0x000000021900780c */ /* 0x000fe40003f05270 */
[----:B------:R1:W3:Y:S01]  /*1840*/  LDC.64 R8, c[0x4][R16] ;  /* 0x0100000010087b82 */ /* 0x0002e20000000a00 */
[----:B------:R-:W-:-:S02]  /*1850*/  MOV R6, R18 ;  /* 0x0000001200067202 */ /* 0x000fc40000000f00 */
[----:B------:R-:W-:Y:S01]  /*1860*/  P2R R0, PR, RZ, 0x1 ;  /* 0x00000001ff007803 */ /* 0x000fe20000000000 */
[----:B0-----:R-:W-:Y:S02]  /*1870*/  IMAD.U32 R4, RZ, RZ, UR4 ;  /* 0x00000004ff047e24 */ /* 0x001fe4000f8e00ff */
[----:B------:R-:W-:Y:S01]  /*1880*/  IMAD.U32 R5, RZ, RZ, UR5 ;  /* 0x00000005ff057e24 */ /* 0x000fe2000f8e00ff */
[----:B--23--:R1:W-:Y:S06]  /*1890*/  STL.64 [R2], R10 ;  /* 0x0000000a02007387 */ /* 0x00c3ec0000100a00 */
[----:B------:R-:W-:-:S07]  /*18a0*/  LEPC R20, `(.L_x_34) ;  /* 0x000000001014794e */ /* 0x000fce0000000000 */
[----:B-1----:R-:W-:Y:S05]  /*18b0*/  CALL.ABS.NOINC R8 ;  /* 0x0000000008007343 */ /* 0x002fea0003c00000 */
.L_x_34:
[----:B------:R-:W-:-:S13]  /*18c0*/  ISETP.NE.AND P6, PT, R25, 0x2, PT ;  /* 0x000000021900780c */ /* 0x000fda0003fc5270 */
[----:B------:R-:W-:Y:S05]  /*18d0*/  @!P6 BRA `(.L_x_18) ;  /* 0x000000000028e947 */ /* 0x000fea0003800000 */
        /* <DEDUP_REMOVED lines=10> */
.L_x_18:
[----:B------:R-:W-:Y:S01]  /*1980*/  MOV R0, 0x0 ;  /* 0x0000000000007802 */ /* 0x000fe20000000f00 */
[----:B------:R-:W2:Y:S01]  /*1990*/  LDCU.64 UR4, c[0x4][0x10] ;  /* 0x01000200ff0477ac */ /* 0x000ea20008000a00 */
[----:B------:R-:W-:Y:S02]  /*19a0*/  CS2R R6, SRZ ;  /* 0x0000000000067805 */ /* 0x000fe4000001ff00 */
[----:B------:R3:W4:Y:S01]  /*19b0*/  LDC.64 R2, c[0x4][R0] ;  /* 0x0100000000027b82 */ /* 0x0007220000000a00 */
[----:B--2---:R-:W-:Y:S01]  /*19c0*/  MOV R4, UR4 ;  /* 0x0000000400047c02 */ /* 0x004fe20008000f00 */
[----:B---3--:R-:W-:-:S07]  /*19d0*/  IMAD.U32 R5, RZ, RZ, UR5 ;  /* 0x00000005ff057e24 */ /* 0x008fce000f8e00ff */
[----:B------:R-:W-:-:S07]  /*19e0*/  LEPC R20, `(.L_x_35) ;  /* 0x000000001014794e */ /* 0x000fce0000000000 */
[----:B01--4-:R-:W-:Y:S05]  /*19f0*/  CALL.ABS.NOINC R2 ;  /* 0x0000000002007343 */ /* 0x013fea0003c00000 */
.L_x_35:
[----:B------:R-:W-:-:S13]  /*1a00*/  ISETP.NE.AND P6, PT, R26, RZ, PT ;  /* 0x000000ff1a00720c */ /* 0x000fda0003fc5270 */
[----:B------:R-:W-:Y:S05]  /*1a10*/  @P6 BRA `(.L_x_36) ;  /* 0xffffffe400ac6947 */ /* 0x000fea000383ffff */
[----:B------:R-:W-:Y:S05]  /*1a20*/  EXIT ;  /* 0x000000000000794d */ /* 0x000fea0003800000 */
.L_x_37:
[----:B------:R-:W-:-:S00]  /*1a30*/  BRA `(.L_x_37) ;  /* 0xfffffffc00fc7947 */ /* 0x000fc0000383ffff */
[----:B------:R-:W-:-:S00]  /*1a40*/  NOP ;  /* 0x0000000000007918 */ /* 0x000fc00000000000 */
        /* <DEDUP_REMOVED lines=11> */
.L_x_56:


//--------------------- .text._Z8PivotingPdS_i    --------------------------
	.section	.text._Z8PivotingPdS_i,"ax",@progbits
	.align	128
        .global         _Z8PivotingPdS_i
        .type           _Z8PivotingPdS_i,@function
        .size           _Z8PivotingPdS_i,(.L_x_54 - _Z8PivotingPdS_i)
        .other          _Z8PivotingPdS_i,@"STO_CUDA_ENTRY STV_DEFAULT"
_Z8PivotingPdS_i:
.text._Z8PivotingPdS_i:
[----:B------:R-:W-:Y:S01]  /*0000*/  LDC R1, c[0x0][0x37c] ;  /* 0x0000df00ff017b82 */ /* 0x000fe20000000800 */
[----:B------:R-:W0:Y:S07]  /*0010*/  S2R R4, SR_TID.X ;  /* 0x0000000000047919 */ /* 0x000e2e0000002100 */
[----:B------:R-:W0:Y:S08]  /*0020*/  S2UR UR4, SR_CTAID.X ;  /* 0x00000000000479c3 */ /* 0x000e300000002500 */
[----:B------:R-:W0:Y:S08]  /*0030*/  LDC R3, c[0x0][0x360] ;  /* 0x0000d800ff037b82 */ /* 0x000e300000000800 */
[----:B------:R-:W1:Y:S01]  /*0040*/  LDC R5, c[0x0][0x390] ;  /* 0x0000e400ff057b82 */ /* 0x000e620000000800 */
[----:B0-----:R-:W-:-:S02]  /*0050*/  IMAD R4, R3, UR4, R4 ;  /* 0x0000000403047c24 */ /* 0x001fc4000f8e0204 */
[----:B-1----:R-:W-:-:S05]  /*0060*/  IMAD R3, R5, R5, RZ ;  /* 0x0000000505037224 */ /* 0x002fca00078e02ff */
[----:B------:R-:W-:-:S13]  /*0070*/  ISETP.GE.AND P0, PT, R4, R3, PT ;  /* 0x000000030400720c */ /* 0x000fda0003f06270 */
[----:B------:R-:W-:Y:S05]  /*0080*/  @P0 EXIT ;  /* 0x000000000000094d */ /* 0x000fea0003800000 */
[----:B------:R-:W-:Y:S01]  /*0090*/  IABS R7, R5 ;  /* 0x0000000500077213 */ /* 0x000fe20000000000 */
[----:B------:R-:W0:Y:S03]  /*00a0*/  LDCU.64 UR4, c[0x0][0x358] ;  /* 0x00006b00ff0477ac */ /* 0x000e260008000a00 */
[----:B------:R-:W1:Y:S08]  /*00b0*/  I2F.RP R0, R7 ;  /* 0x0000000700007306 */ /* 0x000e700000209400 */
[----:B-1----:R-:W1:Y:S02]  /*00c0*/  MUFU.RCP R0, R0 ;  /* 0x0000000000007308 */ /* 0x002e640000001000 */
[----:B-1----:R-:W-:-:S06]  /*00d0*/  VIADD R2, R0, 0xffffffe ;  /* 0x0ffffffe00027836 */ /* 0x002fcc0000000000 */
[----:B------:R1:W2:Y:S02]  /*00e0*/  F2I.FTZ.U32.TRUNC.NTZ R3, R2 ;  /* 0x0000000200037305 */ /* 0x0002a4000021f000 */
[----:B-1----:R-:W-:Y:S02]  /*00f0*/  IMAD.MOV.U32 R2, RZ, RZ, RZ ;  /* 0x000000ffff027224 */ /* 0x002fe400078e00ff */
[----:B--2---:R-:W-:-:S04]  /*0100*/  IMAD.MOV R6, RZ, RZ, -R3 ;  /* 0x000000ffff067224 */ /* 0x004fc800078e0a03 */
[----:B------:R-:W-:Y:S01]  /*0110*/  IMAD R9, R6, R7, RZ ;  /* 0x0000000706097224 */ /* 0x000fe200078e02ff */
[----:B------:R-:W-:-:S03]  /*0120*/  IABS R6, R4 ;  /* 0x0000000400067213 */ /* 0x000fc60000000000 */
[----:B------:R-:W-:-:S06]  /*0130*/  IMAD.HI.U32 R3, R3, R9, R2 ;  /* 0x0000000903037227 */ /* 0x000fcc00078e0002 */
[----:B------:R-:W-:-:S04]  /*0140*/  IMAD.HI.U32 R3, R3, R6, RZ ;  /* 0x0000000603037227 */ /* 0x000fc800078e00ff */
[----:B------:R-:W-:-:S04]  /*0150*/  IMAD.MOV R0, RZ, RZ, -R3 ;  /* 0x000000ffff007224 */ /* 0x000fc800078e0a03 */
[----:B------:R-:W-:-:S05]  /*0160*/  IMAD R0, R7, R0, R6 ;  /* 0x0000000007007224 */ /* 0x000fca00078e0206 */
[----:B------:R-:W-:-:S13]  /*0170*/  ISETP.GT.U32.AND P1, PT, R7, R0, PT ;  /* 0x000000000700720c */ /* 0x000fda0003f24070 */
[----:B------:R-:W-:Y:S02]  /*0180*/  @!P1 IMAD.IADD R0, R0, 0x1, -R7 ;  /* 0x0000000100009824 */ /* 0x000fe400078e0a07 */
[----:B------:R-:W-:Y:S01]  /*0190*/  @!P1 VIADD R3, R3, 0x1 ;  /* 0x0000000103039836 */ /* 0x000fe20000000000 */
[----:B------:R-:W-:Y:S02]  /*01a0*/  ISETP.NE.AND P1, PT, R5, RZ, PT ;  /* 0x000000ff0500720c */ /* 0x000fe40003f25270 */
[----:B------:R-:W-:Y:S02]  /*01b0*/  ISETP.GE.U32.AND P0, PT, R0, R7, PT ;  /* 0x000000070000720c */ /* 0x000fe40003f06070 */
[----:B------:R-:W-:Y:S01]  /*01c0*/  LOP3.LUT R0, R4, R5, RZ, 0x3c, !PT ;  /* 0x0000000504007212 */ /* 0x000fe200078e3cff */
[----:B------:R-:W1:Y:S03]  /*01d0*/  LDC.64 R6, c[0x0][0x380] ;  /* 0x0000e000ff067b82 */ /* 0x000e660000000a00 */
[----:B------:R-:W-:-:S07]  /*01e0*/  ISETP.GE.AND P2, PT, R0, RZ, PT ;  /* 0x000000ff0000720c */ /* 0x000fce0003f46270 */
[----:B------:R-:W-:-:S06]  /*01f0*/  @P0 VIADD R3, R3, 0x1 ;  /* 0x0000000103030836 */ /* 0x000fcc0000000000 */
[----:B------:R-:W-:Y:S01]  /*0200*/  @!P2 IMAD.MOV R3, RZ, RZ, -R3 ;  /* 0x000000ffff03a224 */ /* 0x000fe200078e0a03 */
[----:B------:R-:W-:-:S05]  /*0210*/  @!P1 LOP3.LUT R3, RZ, R5, RZ, 0x33, !PT ;  /* 0x00000005ff039212 */ /* 0x000fca00078e33ff */
[----:B------:R-:W-:-:S04]  /*0220*/  IMAD R3, R3, R5, R3 ;  /* 0x0000000503037224 */ /* 0x000fc800078e0203 */
[----:B-1----:R-:W-:Y:S02]  /*0230*/  IMAD.WIDE R6, R3, 0x8, R6 ;  /* 0x0000000803067825 */ /* 0x002fe400078e0206 */
[----:B------:R-:W1:Y:S04]  /*0240*/  LDC.64 R2, c[0x0][0x388] ;  /* 0x0000e200ff027b82 */ /* 0x000e680000000a00 */
[----:B0-----:R-:W2:Y:S01]  /*0250*/  LDG.E.64 R6, desc[UR4][R6.64] ;  /* 0x0000000406067981 */ /* 0x001ea2000c1e1b00 */
[----:B-1----:R-:W-:-:S05]  /*0260*/  IMAD.WIDE R4, R4, 0x8, R2 ;  /* 0x0000000804047825 */ /* 0x002fca00078e0202 */
[----:B------:R-:W3:Y:S01]  /*0270*/  LDG.E.64 R8, desc[UR4][R4.64] ;  /* 0x0000000404087981 */ /* 0x000ee2000c1e1b00 */
[----:B------:R-:W-:Y:S01]  /*0280*/  IMAD.MOV.U32 R2, RZ, RZ, 0x1 ;  /* 0x00000001ff027424 */ /* 0x000fe200078e00ff */
[----:B------:R-:W-:Y:S01]  /*0290*/  BSSY.RECONVERGENT B0, `(.L_x_38) ;  /* 0x0000012000007945 */ /* 0x000fe20003800200 */
[----:B--2---:R-:W0:Y:S04]  /*02a0*/  MUFU.RCP64H R3, R7 ;  /* 0x0000000700037308 */ /* 0x004e280000001800 */
[----:B0-----:R-:W-:-:S08]  /*02b0*/  DFMA R10, -R6, R2, 1 ;  /* 0x3ff00000060a742b */ /* 0x001fd00000000102 */
[----:B------:R-:W-:Y:S01]  /*02c0*/  DFMA R10, R10, R10, R10 ;  /* 0x0000000a0a0a722b */ /* 0x000fe2000000000a */
[----:B---3--:R-:W-:-:S07]  /*02d0*/  FSETP.GEU.AND P1, PT, |R9|, 6.5827683646048100446e-37, PT ;  /* 0x036000000900780b */ /* 0x008fce0003f2e200 */
[----:B------:R-:W-:-:S08]  /*02e0*/  DFMA R10, R2, R10, R2 ;  /* 0x0000000a020a722b */ /* 0x000fd00000000002 */
[----:B------:R-:W-:-:S08]  /*02f0*/  DFMA R2, -R6, R10, 1 ;  /* 0x3ff000000602742b */ /* 0x000fd0000000010a */
[----:B------:R-:W-:-:S08]  /*0300*/  DFMA R2, R10, R2, R10 ;  /* 0x000000020a02722b */ /* 0x000fd0000000000a */
[----:B------:R-:W-:-:S08]  /*0310*/  DMUL R10, R8, R2 ;  /* 0x00000002080a7228 */ /* 0x000fd00000000000 */
[----:B------:R-:W-:-:S08]  /*0320*/  DFMA R12, -R6, R10, R8 ;  /* 0x0000000a060c722b */ /* 0x000fd00000000108 */
[----:B------:R-:W-:-:S10]  /*0330*/  DFMA R2, R2, R12, R10 ;  /* 0x0000000c0202722b */ /* 0x000fd4000000000a */
[----:B------:R-:W-:-:S05]  /*0340*/  FFMA R0, RZ, R7, R3 ;  /* 0x00000007ff007223 */ /* 0x000fca0000000003 */
[----:B------:R-:W-:-:S13]  /*0350*/  FSETP.GT.AND P0, PT, |R0|, 1.469367938527859385e-39, PT ;  /* 0x001000000000780b */ /* 0x000fda0003f04200 */
[----:B------:R-:W-:Y:S05]  /*0360*/  @P0 BRA P1, `(.L_x_39) ;  /* 0x0000000000100947 */ /* 0x000fea0000800000 */
[----:B------:R-:W-:-:S07]  /*0370*/  MOV R0, 0x390 ;  /* 0x0000039000007802 */ /* 0x000fce0000000f00 */
[----:B------:R-:W-:Y:S05]  /*0380*/  CALL.REL.NOINC `($__internal_0_$__cuda_sm20_div_rn_f64_full) ;  /* 0x0000000000147944 */ /* 0x000fea0003c00000 */
[----:B------:R-:W-:Y:S02]  /*0390*/  IMAD.MOV.U32 R2, RZ, RZ, R12 ;  /* 0x000000ffff027224 */ /* 0x000fe400078e000c */
[----:B------:R-:W-:-:S07]  /*03a0*/  IMAD.MOV.U32 R3, RZ, RZ, R13 ;  /* 0x000000ffff037224 */ /* 0x000fce00078e000d */
.L_x_39:
[----:B------:R-:W-:Y:S05]  /*03b0*/  BSYNC.RECONVERGENT B0 ;  /* 0x0000000000007941 */ /* 0x000fea0003800200 */
.L_x_38:
[----:B------:R-:W-:Y:S01]  /*03c0*/  STG.E.64 desc[UR4][R4.64], R2 ;  /* 0x0000000204007986 */ /* 0x000fe2000c101b04 */
[----:B------:R-:W-:Y:S05]  /*03d0*/  EXIT ;  /* 0x000000000000794d */ /* 0x000fea0003800000 */
        .weak           $__internal_0_$__cuda_sm20_div_rn_f64_full
        .type           $__internal_0_$__cuda_sm20_div_rn_f64_full,@function
        .size           $__internal_0_$__cuda_sm20_div_rn_f64_full,(.L_x_54 - $__internal_0_$__cuda_sm20_div_rn_f64_full)
$__internal_0_$__cuda_sm20_div_rn_f64_full:
[C---:B------:R-:W-:Y:S01]  /*03e0*/  FSETP.GEU.AND P0, PT, |R7|.reuse, 1.469367938527859385e-39, PT ;  /* 0x001000000700780b */ /* 0x040fe20003f0e200 */
[----:B------:R-:W-:Y:S01]  /*03f0*/  IMAD.MOV.U32 R16, RZ, RZ, 0x1 ;  /* 0x00000001ff107424 */ /* 0x000fe200078e00ff */
[----:B------:R-:W-:Y:S01]  /*0400*/  LOP3.LUT R2, R7, 0x800fffff, RZ, 0xc0, !PT ;  /* 0x800fffff07027812 */ /* 0x000fe200078ec0ff */
[----:B------:R-:W-:Y:S01]  /*0410*/  BSSY.RECONVERGENT B1, `(.L_x_40) ;  /* 0x0000055000017945 */ /* 0x000fe20003800200 */
[C---:B------:R-:W-:Y:S02]  /*0420*/  FSETP.GEU.AND P2, PT, |R9|.reuse, 1.469367938527859385e-39, PT ;  /* 0x001000000900780b */ /* 0x040fe40003f4e200 */
[----:B------:R-:W-:Y:S01]  /*0430*/  LOP3.LUT R3, R2, 0x3ff00000, RZ, 0xfc, !PT ;  /* 0x3ff0000002037812 */ /* 0x000fe200078efcff */
[----:B------:R-:W-:Y:S01]  /*0440*/  IMAD.MOV.U32 R2, RZ, RZ, R6 ;  /* 0x000000ffff027224 */ /* 0x000fe200078e0006 */
[----:B------:R-:W-:Y:S02]  /*0450*/  LOP3.LUT R12, R9, 0x7ff00000, RZ, 0xc0, !PT ;  /* 0x7ff00000090c7812 */ /* 0x000fe400078ec0ff */
[----:B------:R-:W-:-:S03]  /*0460*/  LOP3.LUT R15, R7, 0x7ff00000, RZ, 0xc0, !PT ;  /* 0x7ff00000070f7812 */ /* 0x000fc600078ec0ff */
[----:B------:R-:W-:Y:S01]  /*0470*/  @!P0 DMUL R2, R6, 8.98846567431157953865e+307 ;  /* 0x7fe0000006028828 */ /* 0x000fe20000000000 */
[----:B------:R-:W-:-:S03]  /*0480*/  ISETP.GE.U32.AND P1, PT, R12, R15, PT ;  /* 0x0000000f0c00720c */ /* 0x000fc60003f26070 */
[----:B------:R-:W-:Y:S01]  /*0490*/  @!P2 LOP3.LUT R13, R7, 0x7ff00000, RZ, 0xc0, !PT ;  /* 0x7ff00000070da812 */ /* 0x000fe200078ec0ff */
[----:B------:R-:W-:Y:S01]  /*04a0*/  @!P2 IMAD.MOV.U32 R18, RZ, RZ, RZ ;  /* 0x000000ffff12a224 */ /* 0x000fe200078e00ff */
[----:B------:R-:W0:Y:S02]  /*04b0*/  MUFU.RCP64H R17, R3 ;  /* 0x0000000300117308 */ /* 0x000e240000001800 */
[----:B------:R-:W-:Y:S01]  /*04c0*/  @!P2 ISETP.GE.U32.AND P3, PT, R12, R13, PT ;  /* 0x0000000d0c00a20c */ /* 0x000fe20003f66070 */
[----:B------:R-:W-:-:S05]  /*04d0*/  IMAD.MOV.U32 R13, RZ, RZ, 0x1ca00000 ;  /* 0x1ca00000ff0d7424 */ /* 0x000fca00078e00ff */
[----:B------:R-:W-:-:S04]  /*04e0*/  @!P2 SEL R19, R13, 0x63400000, !P3 ;  /* 0x634000000d13a807 */ /* 0x000fc80005800000 */
[----:B------:R-:W-:-:S04]  /*04f0*/  @!P2 LOP3.LUT R19, R19, 0x80000000, R9, 0xf8, !PT ;  /* 0x800000001313a812 */ /* 0x000fc800078ef809 */
[----:B------:R-:W-:Y:S01]  /*0500*/  @!P2 LOP3.LUT R19, R19, 0x100000, RZ, 0xfc, !PT ;  /* 0x001000001313a812 */ /* 0x000fe200078efcff */
[----:B0-----:R-:W-:-:S08]  /*0510*/  DFMA R10, R16, -R2, 1 ;  /* 0x3ff00000100a742b */ /* 0x001fd00000000802 */
[----:B------:R-:W-:-:S08]  /*0520*/  DFMA R10, R10, R10, R10 ;  /* 0x0000000a0a0a722b */ /* 0x000fd0000000000a */
[----:B------:R-:W-:Y:S01]  /*0530*/  DFMA R16, R16, R10, R16 ;  /* 0x0000000a1010722b */ /* 0x000fe20000000010 */
[----:B------:R-:W-:Y:S01]  /*0540*/  SEL R11, R13, 0x63400000, !P1 ;  /* 0x634000000d0b7807 */ /* 0x000fe20004800000 */
[----:B------:R-:W-:-:S03]  /*0550*/  IMAD.MOV.U32 R10, RZ, RZ, R8 ;  /* 0x000000ffff0a7224 */ /* 0x000fc600078e0008 */
[----:B------:R-:W-:-:S03]  /*0560*/  LOP3.LUT R11, R11, 0x800fffff, R9, 0xf8, !PT ;  /* 0x800fffff0b0b7812 */ /* 0x000fc600078ef809 */
[----:B------:R-:W-:-:S03]  /*0570*/  DFMA R20, R16, -R2, 1 ;  /* 0x3ff000001014742b */ /* 0x000fc60000000802 */
[----:B------:R-:W-:-:S05]  /*0580*/  @!P2 DFMA R10, R10, 2, -R18 ;  /* 0x400000000a0aa82b */ /* 0x000fca0000000812 */
[----:B------:R-:W-:Y:S01]  /*0590*/  DFMA R16, R16, R20, R16 ;  /* 0x000000141010722b */ /* 0x000fe20000000010 */
[----:B------:R-:W-:Y:S02]  /*05a0*/  IMAD.MOV.U32 R21, RZ, RZ, R12 ;  /* 0x000000ffff157224 */ /* 0x000fe400078e000c */
[----:B------:R-:W-:Y:S01]  /*05b0*/  IMAD.MOV.U32 R20, RZ, RZ, R15 ;  /* 0x000000ffff147224 */ /* 0x000fe200078e000f */
[----:B------:R-:W-:Y:S02]  /*05c0*/  @!P0 LOP3.LUT R20, R3, 0x7ff00000, RZ, 0xc0, !PT ;  /* 0x7ff0000003148812 */ /* 0x000fe400078ec0ff */
[----:B------:R-:W-:Y:S02]  /*05d0*/  @!P2 LOP3.LUT R21, R11, 0x7ff00000, RZ, 0xc0, !PT ;  /* 0x7ff000000b15a812 */ /* 0x000fe400078ec0ff */
[----:B------:R-:W-:Y:S01]  /*05e0*/  DMUL R18, R16, R10 ;  /* 0x0000000a10127228 */ /* 0x000fe20000000000 */
[----:B------:R-:W-:Y:S02]  /*05f0*/  VIADD R23, R20, 0xffffffff ;  /* 0xffffffff14177836 */ /* 0x000fe40000000000 */
[----:B------:R-:W-:-:S05]  /*0600*/  VIADD R22, R21, 0xffffffff ;  /* 0xffffffff15167836 */ /* 0x000fca0000000000 */
[----:B------:R-:W-:Y:S01]  /*0610*/  DFMA R14, R18, -R2, R10 ;  /* 0x80000002120e722b */ /* 0x000fe2000000000a */
[----:B------:R-:W-:-:S04]  /*0620*/  ISETP.GT.U32.AND P0, PT, R22, 0x7feffffe, PT ;  /* 0x7feffffe1600780c */ /* 0x000fc80003f04070 */
[----:B------:R-:W-:-:S03]  /*0630*/  ISETP.GT.U32.OR P0, PT, R23, 0x7feffffe, P0 ;  /* 0x7feffffe1700780c */ /* 0x000fc60000704470 */
[----:B------:R-:W-:-:S10]  /*0640*/  DFMA R14, R16, R14, R18 ;  /* 0x0000000e100e722b */ /* 0x000fd40000000012 */
[----:B------:R-:W-:Y:S05]  /*0650*/  @P0 BRA `(.L_x_41) ;  /* 0x00000000006c0947 */ /* 0x000fea0003800000 */
[----:B------:R-:W-:-:S04]  /*0660*/  LOP3.LUT R9, R7, 0x7ff00000, RZ, 0xc0, !PT ;  /* 0x7ff0000007097812 */ /* 0x000fc800078ec0ff */
[CC--:B------:R-:W-:Y:S02]  /*0670*/  VIADDMNMX R8, R12.reuse, -R9.reuse, 0xb9600000, !PT ;  /* 0xb96000000c087446 */ /* 0x0c0fe40007800909 */
[----:B------:R-:W-:Y:S02]  /*0680*/  ISETP.GE.U32.AND P0, PT, R12, R9, PT ;  /* 0x000000090c00720c */ /* 0x000fe40003f06070 */
[----:B------:R-:W-:Y:S02]  /*0690*/  VIMNMX R8, PT, PT, R8, 0x46a00000, PT ;  /* 0x46a0000008087848 */ /* 0x000fe40003fe0100 */
[----:B------:R-:W-:-:S05]  /*06a0*/  SEL R13, R13, 0x63400000, !P0 ;  /* 0x634000000d0d7807 */ /* 0x000fca0004000000 */
[----:B------:R-:W-:Y:S02]  /*06b0*/  IMAD.IADD R16, R8, 0x1, -R13 ;  /* 0x0000000108107824 */ /* 0x000fe400078e0a0d */
[----:B------:R-:W-:Y:S02]  /*06c0*/  IMAD.MOV.U32 R8, RZ, RZ, RZ ;  /* 0x000000ffff087224 */ /* 0x000fe400078e00ff */
[----:B------:R-:W-:-:S06]  /*06d0*/  VIADD R9, R16, 0x7fe00000 ;  /* 0x7fe0000010097836 */ /* 0x000fcc0000000000 */
[----:B------:R-:W-:-:S10]  /*06e0*/  DMUL R12, R14, R8 ;  /* 0x000000080e0c7228 */ /* 0x000fd40000000000 */
[----:B------:R-:W-:-:S13]  /*06f0*/  FSETP.GTU.AND P0, PT, |R13|, 1.469367938527859385e-39, PT ;  /* 0x001000000d00780b */ /* 0x000fda0003f0c200 */
[----:B------:R-:W-:Y:S05]  /*0700*/  @P0 BRA `(.L_x_42) ;  /* 0x0000000000940947 */ /* 0x000fea0003800000 */
[----:B------:R-:W-:Y:S01]  /*0710*/  DFMA R2, R14, -R2, R10 ;  /* 0x800000020e02722b */ /* 0x000fe2000000000a */
[----:B------:R-:W-:-:S09]  /*0720*/  IMAD.MOV.U32 R8, RZ, RZ, RZ ;  /* 0x000000ffff087224 */ /* 0x000fd200078e00ff */
[C---:B------:R-:W-:Y:S02]  /*0730*/  FSETP.NEU.AND P0, PT, R3.reuse, RZ, PT ;  /* 0x000000ff0300720b */ /* 0x040fe40003f0d000 */
[----:B------:R-:W-:-:S04]  /*0740*/  LOP3.LUT R7, R3, 0x80000000, R7, 0x48, !PT ;  /* 0x8000000003077812 */ /* 0x000fc800078e4807 */
[----:B------:R-:W-:-:S07]  /*0750*/  LOP3.LUT R9, R7, R9, RZ, 0xfc, !PT ;  /* 0x0000000907097212 */ /* 0x000fce00078efcff */
[----:B------:R-:W-:Y:S05]  /*0760*/  @!P0 BRA `(.L_x_42) ;  /* 0x00000000007c8947 */ /* 0x000fea0003800000 */
[----:B------:R-:W-:Y:S01]  /*0770*/  IMAD.MOV R3, RZ, RZ, -R16 ;  /* 0x000000ffff037224 */ /* 0x000fe200078e0a10 */
[----:B------:R-:W-:Y:S01]  /*0780*/  DMUL.RP R8, R14, R8 ;  /* 0x000000080e087228 */ /* 0x000fe20000008000 */
[----:B------:R-:W-:-:S06]  /*0790*/  IMAD.MOV.U32 R2, RZ, RZ, RZ ;  /* 0x000000ffff027224 */ /* 0x000fcc00078e00ff */
[----:B------:R-:W-:-:S03]  /*07a0*/  DFMA R2, R12, -R2, R14 ;  /* 0x800000020c02722b */ /* 0x000fc6000000000e */
[----:B------:R-:W-:-:S03]  /*07b0*/  LOP3.LUT R7, R9, R7, RZ, 0x3c, !PT ;  /* 0x0000000709077212 */ /* 0x000fc600078e3cff */
[----:B------:R-:W-:-:S04]  /*07c0*/  IADD3 R2, PT, PT, -R16, -0x43300000, RZ ;  /* 0xbcd0000010027810 */ /* 0x000fc80007ffe1ff */
[----:B------:R-:W-:-:S04]  /*07d0*/  FSETP.NEU.AND P0, PT, |R3|, R2, PT ;  /* 0x000000020300720b */ /* 0x000fc80003f0d200 */
[----:B------:R-:W-:Y:S02]  /*07e0*/  FSEL R12, R8, R12, !P0 ;  /* 0x0000000c080c7208 */ /* 0x000fe40004000000 */
[----:B------:R-:W-:Y:S01]  /*07f0*/  FSEL R13, R7, R13, !P0 ;  /* 0x0000000d070d7208 */ /* 0x000fe20004000000 */
[----:B------:R-:W-:Y:S06]  /*0800*/  BRA `(.L_x_42) ;  /* 0x0000000000547947 */ /* 0x000fec0003800000 */
.L_x_41:
[----:B------:R-:W-:-:S14]  /*0810*/  DSETP.NAN.AND P0, PT, R8, R8, PT ;  /* 0x000000080800722a */ /* 0x000fdc0003f08000 */
[----:B------:R-:W-:Y:S05]  /*0820*/  @P0 BRA `(.L_x_43) ;  /* 0x0000000000440947 */ /* 0x000fea0003800000 */
[----:B------:R-:W-:-:S14]  /*0830*/  DSETP.NAN.AND P0, PT, R6, R6, PT ;  /* 0x000000060600722a */ /* 0x000fdc0003f08000 */
[----:B------:R-:W-:Y:S05]  /*0840*/  @P0 BRA `(.L_x_44) ;  /* 0x0000000000300947 */ /* 0x000fea0003800000 */
[----:B------:R-:W-:Y:S01]  /*0850*/  ISETP.NE.AND P0, PT, R21, R20, PT ;  /* 0x000000141500720c */ /* 0x000fe20003f05270 */
[----:B------:R-:W-:Y:S02]  /*0860*/  IMAD.MOV.U32 R12, RZ, RZ, 0x0 ;  /* 0x00000000ff0c7424 */ /* 0x000fe400078e00ff */
[----:B------:R-:W-:-:S10]  /*0870*/  IMAD.MOV.U32 R13, RZ, RZ, -0x80000 ;  /* 0xfff80000ff0d7424 */ /* 0x000fd400078e00ff */
[----:B------:R-:W-:Y:S05]  /*0880*/  @!P0 BRA `(.L_x_42) ;  /* 0x0000000000348947 */ /* 0x000fea0003800000 */
[----:B------:R-:W-:Y:S02]  /*0890*/  ISETP.NE.AND P0, PT, R21, 0x7ff00000, PT ;  /* 0x7ff000001500780c */ /* 0x000fe40003f05270 */
[----:B------:R-:W-:Y:S02]  /*08a0*/  LOP3.LUT R13, R9, 0x80000000, R7, 0x48, !PT ;  /* 0x80000000090d7812 */ /* 0x000fe400078e4807 */
[----:B------:R-:W-:-:S13]  /*08b0*/  ISETP.EQ.OR P0, PT, R20, RZ, !P0 ;  /* 0x000000ff1400720c */ /* 0x000fda0004702670 */
[----:B------:R-:W-:Y:S01]  /*08c0*/  @P0 LOP3.LUT R2, R13, 0x7ff00000, RZ, 0xfc, !PT ;  /* 0x7ff000000d020812 */ /* 0x000fe200078efcff */
[----:B------:R-:W-:Y:S02]  /*08d0*/  @!P0 IMAD.MOV.U32 R12, RZ, RZ, RZ ;  /* 0x000000ffff0c8224 */ /* 0x000fe400078e00ff */
[----:B------:R-:W-:Y:S02]  /*08e0*/  @P0 IMAD.MOV.U32 R12, RZ, RZ, RZ ;  /* 0x000000ffff0c0224 */ /* 0x000fe400078e00ff */
[----:B------:R-:W-:Y:S01]  /*08f0*/  @P0 IMAD.MOV.U32 R13, RZ, RZ, R2 ;  /* 0x000000ffff0d0224 */ /* 0x000fe200078e0002 */
[----:B------:R-:W-:Y:S06]  /*0900*/  BRA `(.L_x_42) ;  /* 0x0000000000147947 */ /* 0x000fec0003800000 */
.L_x_44:
[----:B------:R-:W-:Y:S01]  /*0910*/  LOP3.LUT R13, R7, 0x80000, RZ, 0xfc, !PT ;  /* 0x00080000070d7812 */ /* 0x000fe200078efcff */
[----:B------:R-:W-:Y:S01]  /*0920*/  IMAD.MOV.U32 R12, RZ, RZ, R6 ;  /* 0x000000ffff0c7224 */ /* 0x000fe200078e0006 */
[----:B------:R-:W-:Y:S06]  /*0930*/  BRA `(.L_x_42) ;  /* 0x0000000000087947 */ /* 0x000fec0003800000 */
.L_x_43:
[----:B------:R-:W-:Y:S01]  /*0940*/  LOP3.LUT R13, R9, 0x80000, RZ, 0xfc, !PT ;  /* 0x00080000090d7812 */ /* 0x000fe200078efcff */
[----:B------:R-:W-:-:S07]  /*0950*/  IMAD.MOV.U32 R12, RZ, RZ, R8 ;  /* 0x000000ffff0c7224 */ /* 0x000fce00078e0008 */
.L_x_42:
[----:B------:R-:W-:Y:S05]  /*0960*/  BSYNC.RECONVERGENT B1 ;  /* 0x0000000000017941 */ /* 0x000fea0003800200 */
.L_x_40:
[----:B------:R-:W-:Y:S02]  /*0970*/  IMAD.MOV.U32 R2, RZ, RZ, R0 ;  /* 0x000000ffff027224 */ /* 0x000fe400078e0000 */
[----:B------:R-:W-:-:S04]  /*0980*/  IMAD.MOV.U32 R3, RZ, RZ, 0x0 ;  /* 0x00000000ff037424 */ /* 0x000fc800078e00ff */
[----:B------:R-:W-:Y:S05]  /*0990*/  RET.REL.NODEC R2 `(_Z8PivotingPdS_i) ;  /* 0xfffffff402987950 */ /* 0x000fea0003c3ffff */
.L_x_45:
        /* <DEDUP_REMOVED lines=14> */
.L_x_54:


//--------------------- .text._Z6KernelPdS_ii     --------------------------
	.section	.text._Z6KernelPdS_ii,"ax",@progbits
	.align	128
        .global         _Z6KernelPdS_ii
        .type           _Z6KernelPdS_ii,@function
        .size           _Z6KernelPdS_ii,(.L_x_55 - _Z6KernelPdS_ii)
        .other          _Z6KernelPdS_ii,@"STO_CUDA_ENTRY STV_DEFAULT"
_Z6KernelPdS_ii:
.text._Z6KernelPdS_ii:
        /* <DEDUP_REMOVED lines=10> */
[----:B------:R-:W0:Y:S01]  /*00a0*/  LDC R12, c[0x0][0x394] ;  /* 0x0000e500ff0c7b82 */ /* 0x000e220000000800 */
[----:B------:R-:W1:Y:S02]  /*00b0*/  LDCU.64 UR4, c[0x0][0x358] ;  /* 0x00006b00ff0477ac */ /* 0x000e640008000a00 */
[----:B------:R-:W2:Y:S05]  /*00c0*/  I2F.RP R6, R7 ;  /* 0x0000000700067306 */ /* 0x000eaa0000209400 */
[----:B------:R-:W3:Y:S03]  /*00d0*/  LDC.64 R2, c[0x0][0x380] ;  /* 0x0000e000ff027b82 */ /* 0x000ee60000000a00 */
[----:B--2---:R-:W2:Y:S02]  /*00e0*/  MUFU.RCP R6, R6 ;  /* 0x0000000600067308 */ /* 0x004ea40000001000 */
[----:B--2---:R-:W-:Y:S01]  /*00f0*/  VIADD R4, R6, 0xffffffe ;  /* 0x0ffffffe06047836 */ /* 0x004fe20000000000 */
[----:B------:R-:W-:-:S05]  /*0100*/  IABS R6, R0 ;  /* 0x0000000000067213 */ /* 0x000fca0000000000 */
[----:B------:R2:W4:Y:S02]  /*0110*/  F2I.FTZ.U32.TRUNC.NTZ R5, R4 ;  /* 0x0000000400057305 */ /* 0x000524000021f000 */
[----:B--2---:R-:W-:Y:S02]  /*0120*/  IMAD.MOV.U32 R4, RZ, RZ, RZ ;  /* 0x000000ffff047224 */ /* 0x004fe400078e00ff */
[----:B----4-:R-:W-:-:S04]  /*0130*/  IMAD.MOV R8, RZ, RZ, -R5 ;  /* 0x000000ffff087224 */ /* 0x010fc800078e0a05 */
[----:B------:R-:W-:-:S04]  /*0140*/  IMAD R11, R8, R7, RZ ;  /* 0x00000007080b7224 */ /* 0x000fc800078e02ff */
[----:B------:R-:W-:-:S06]  /*0150*/  IMAD.HI.U32 R5, R5, R11, R4 ;  /* 0x0000000b05057227 */ /* 0x000fcc00078e0004 */
[----:B------:R-:W-:-:S04]  /*0160*/  IMAD.HI.U32 R8, R5, R6, RZ ;  /* 0x0000000605087227 */ /* 0x000fc800078e00ff */
[----:B0-----:R-:W-:Y:S02]  /*0170*/  IMAD R5, R9, R12, R12 ;  /* 0x0000000c09057224 */ /* 0x001fe400078e020c */
[----:B------:R-:W-:Y:S02]  /*0180*/  IMAD.MOV R10, RZ, RZ, -R8 ;  /* 0x000000ffff0a7224 */ /* 0x000fe400078e0a08 */
[----:B---3--:R-:W-:-:S04]  /*0190*/  IMAD.WIDE R4, R5, 0x8, R2 ;  /* 0x0000000805047825 */ /* 0x008fc800078e0202 */
[C---:B------:R-:W-:Y:S02]  /*01a0*/  IMAD R6, R7.reuse, R10, R6 ;  /* 0x0000000a07067224 */ /* 0x040fe400078e0206 */
[----:B-1----:R-:W2:Y:S03]  /*01b0*/  LDG.E.64 R4, desc[UR4][R4.64] ;  /* 0x0000000404047981 */ /* 0x002ea6000c1e1b00 */
[----:B------:R-:W-:-:S13]  /*01c0*/  ISETP.GT.U32.AND P1, PT, R7, R6, PT ;  /* 0x000000060700720c */ /* 0x000fda0003f24070 */
[----:B------:R-:W-:Y:S02]  /*01d0*/  @!P1 IMAD.IADD R6, R6, 0x1, -R7 ;  /* 0x0000000106069824 */ /* 0x000fe400078e0a07 */
[----:B------:R-:W-:Y:S01]  /*01e0*/  @!P1 VIADD R8, R8, 0x1 ;  /* 0x0000000108089836 */ /* 0x000fe20000000000 */
[----:B------:R-:W-:Y:S02]  /*01f0*/  ISETP.NE.AND P1, PT, R9, RZ, PT ;  /* 0x000000ff0900720c */ /* 0x000fe40003f25270 */
[----:B------:R-:W-:Y:S02]  /*0200*/  ISETP.GE.U32.AND P0, PT, R6, R7, PT ;  /* 0x000000070600720c */ /* 0x000fe40003f06070 */
[----:B------:R-:W-:-:S04]  /*0210*/  LOP3.LUT R6, R0, R9, RZ, 0x3c, !PT ;  /* 0x0000000900067212 */ /* 0x000fc800078e3cff */
[----:B------:R-:W-:-:S07]  /*0220*/  ISETP.GE.AND P2, PT, R6, RZ, PT ;  /* 0x000000ff0600720c */ /* 0x000fce0003f46270 */
[----:B------:R-:W-:-:S06]  /*0230*/  @P0 VIADD R8, R8, 0x1 ;  /* 0x0000000108080836 */ /* 0x000fcc0000000000 */
[----:B------:R-:W-:Y:S01]  /*0240*/  @!P2 IMAD.MOV R8, RZ, RZ, -R8 ;  /* 0x000000ffff08a224 */ /* 0x000fe200078e0a08 */
[----:B------:R-:W-:-:S05]  /*0250*/  @!P1 LOP3.LUT R8, RZ, R9, RZ, 0x33, !PT ;  /* 0x00000009ff089212 */ /* 0x000fca00078e33ff */
[----:B------:R-:W-:-:S04]  /*0260*/  IMAD R7, R8, R9, R12 ;  /* 0x0000000908077224 */ /* 0x000fc800078e020c */
[----:B------:R-:W-:-:S06]  /*0270*/  IMAD.WIDE R6, R7, 0x8, R2 ;  /* 0x0000000807067825 */ /* 0x000fcc00078e0202 */
[----:B------:R-:W3:Y:S01]  /*0280*/  LDG.E.64 R6, desc[UR4][R6.64] ;  /* 0x0000000406067981 */ /* 0x000ee2000c1e1b00 */
[----:B------:R-:W-:Y:S01]  /*0290*/  IMAD.MOV.U32 R2, RZ, RZ, 0x1 ;  /* 0x00000001ff027424 */ /* 0x000fe200078e00ff */
[----:B------:R-:W-:Y:S01]  /*02a0*/  BSSY.RECONVERGENT B0, `(.L_x_46) ;  /* 0x0000012000007945 */ /* 0x000fe20003800200 */
[----:B--2---:R-:W0:Y:S04]  /*02b0*/  MUFU.RCP64H R3, R5 ;  /* 0x0000000500037308 */ /* 0x004e280000001800 */
[----:B0-----:R-:W-:-:S08]  /*02c0*/  DFMA R10, -R4, R2, 1 ;  /* 0x3ff00000040a742b */ /* 0x001fd00000000102 */
[----:B------:R-:W-:-:S08]  /*02d0*/  DFMA R10, R10, R10, R10 ;  /* 0x0000000a0a0a722b */ /* 0x000fd0000000000a */
[----:B------:R-:W-:-:S08]  /*02e0*/  DFMA R10, R2, R10, R2 ;  /* 0x0000000a020a722b */ /* 0x000fd00000000002 */
[----:B------:R-:W-:-:S08]  /*02f0*/  DFMA R2, -R4, R10, 1 ;  /* 0x3ff000000402742b */ /* 0x000fd0000000010a */
[----:B------:R-:W-:Y:S01]  /*0300*/  DFMA R2, R10, R2, R10 ;  /* 0x000000020a02722b */ /* 0x000fe2000000000a */
[----:B---3--:R-:W-:-:S07]  /*0310*/  FSETP.GEU.AND P1, PT, |R7|, 6.5827683646048100446e-37, PT ;  /* 0x036000000700780b */ /* 0x008fce0003f2e200 */
[----:B------:R-:W-:-:S08]  /*0320*/  DMUL R10, R6, R2 ;  /* 0x00000002060a7228 */ /* 0x000fd00000000000 */
[----:B------:R-:W-:-:S08]  /*0330*/  DFMA R12, -R4, R10, R6 ;  /* 0x0000000a040c722b */ /* 0x000fd00000000106 */
[----:B------:R-:W-:-:S10]  /*0340*/  DFMA R2, R2, R12, R10 ;  /* 0x0000000c0202722b */ /* 0x000fd4000000000a */
[----:B------:R-:W-:-:S05]  /*0350*/  FFMA R10, RZ, R5, R3 ;  /* 0x00000005ff0a7223 */ /* 0x000fca0000000003 */
[----:B------:R-:W-:Y:S01]  /*0360*/  FSETP.GT.AND P0, PT, |R10|, 1.469367938527859385e-39, PT ;  /* 0x001000000a00780b */ /* 0x000fe20003f04200 */
[----:B------:R-:W-:-:S04]  /*0370*/  IMAD.MOV R10, RZ, RZ, -R8 ;  /* 0x000000ffff0a7224 */ /* 0x000fc800078e0a08 */
[----:B------:R-:W-:-:S08]  /*0380*/  IMAD R9, R9, R10, R0 ;  /* 0x0000000a09097224 */ /* 0x000fd000078e0200 */
[----:B------:R-:W-:Y:S05]  /*0390*/  @P0 BRA P1, `(.L_x_47) ;  /* 0x0000000000080947 */ /* 0x000fea0000800000 */
[----:B------:R-:W-:-:S07]  /*03a0*/  MOV R12, 0x3c0 ;  /* 0x000003c0000c7802 */ /* 0x000fce0000000f00 */
[----:B------:R-:W-:Y:S05]  /*03b0*/  CALL.REL.NOINC `($__internal_1_$__cuda_sm20_div_rn_f64_full) ;  /* 0x00000000005c7944 */ /* 0x000fea0003c00000 */
.L_x_47:
[----:B------:R-:W-:Y:S05]  /*03c0*/  BSYNC.RECONVERGENT B0 ;  /* 0x0000000000007941 */ /* 0x000fea0003800200 */
.L_x_46:
[----:B------:R-:W0:Y:S02]  /*03d0*/  LDCU UR6, c[0x0][0x394] ;  /* 0x00007280ff0677ac */ /* 0x000e240008000800 */
[----:B0-----:R-:W-:-:S13]  /*03e0*/  ISETP.NE.AND P0, PT, R8, UR6, PT ;  /* 0x0000000608007c0c */ /* 0x001fda000bf05270 */
[----:B------:R-:W-:Y:S05]  /*03f0*/  @!P0 EXIT ;  /* 0x000000000000894d */ /* 0x000fea0003800000 */
[----:B------:R-:W0:Y:S08]  /*0400*/  LDC R4, c[0x0][0x390] ;  /* 0x0000e400ff047b82 */ /* 0x000e300000000800 */
[----:B------:R-:W1:Y:S01]  /*0410*/  LDC.64 R10, c[0x0][0x388] ;  /* 0x0000e200ff0a7b82 */ /* 0x000e620000000a00 */
[----:B0-----:R-:W-:Y:S02]  /*0420*/  IMAD R13, R4, UR6, R9 ;  /* 0x00000006040d7c24 */ /* 0x001fe4000f8e0209 */
[----:B-1----:R-:W-:-:S04]  /*0430*/  IMAD.WIDE R4, R0, 0x8, R10 ;  /* 0x0000000800047825 */ /* 0x002fc800078e020a */
[----:B------:R-:W-:Y:S01]  /*0440*/  IMAD.WIDE R10, R13, 0x8, R10 ;  /* 0x000000080d0a7825 */ /* 0x000fe200078e020a */
[----:B------:R-:W2:Y:S05]  /*0450*/  LDG.E.64 R6, desc[UR4][R4.64] ;  /* 0x0000000404067981 */ /* 0x000eaa000c1e1b00 */
[----:B------:R-:W2:Y:S01]  /*0460*/  LDG.E.64 R10, desc[UR4][R10.64] ;  /* 0x000000040a0a7981 */ /* 0x000ea2000c1e1b00 */
[----:B------:R-:W-:Y:S01]  /*0470*/  ISETP.GT.AND P0, PT, R9, UR6, PT ;  /* 0x0000000609007c0c */ /* 0x000fe2000bf04270 */
[----:B--2---:R-:W-:-:S07]  /*0480*/  DFMA R6, R10, -R2, R6 ;  /* 0x800000020a06722b */ /* 0x004fce0000000006 */
[----:B------:R0:W-:Y:S05]  /*0490*/  STG.E.64 desc[UR4][R4.64], R6 ;  /* 0x0000000604007986 */ /* 0x0001ea000c101b04 */
[----:B------:R-:W-:Y:S05]  /*04a0*/  @!P0 EXIT ;  /* 0x000000000000894d */ /* 0x000fea0003800000 */
[----:B0-----:R-:W0:Y:S02]  /*04b0*/  LDC.64 R4, c[0x0][0x380] ;  /* 0x0000e000ff047b82 */ /* 0x001e240000000a00 */
[----:B0-----:R-:W-:-:S04]  /*04c0*/  IMAD.WIDE R8, R13, 0x8, R4 ;  /* 0x000000080d087825 */ /* 0x001fc800078e0204 */
[----:B------:R-:W-:Y:S02]  /*04d0*/  IMAD.WIDE R4, R0, 0x8, R4 ;  /* 0x0000000800047825 */ /* 0x000fe400078e0204 */
[----:B------:R-:W2:Y:S04]  /*04e0*/  LDG.E.64 R8, desc[UR4][R8.64] ;  /* 0x0000000408087981 */ /* 0x000ea8000c1e1b00 */
[----:B------:R-:W2:Y:S02]  /*04f0*/  LDG.E.64 R6, desc[UR4][R4.64] ;  /* 0x0000000404067981 */ /* 0x000ea4000c1e1b00 */
[----:B--2---:R-:W-:-:S07]  /*0500*/  DFMA R6, R8, -R2, R6 ;  /* 0x800000020806722b */ /* 0x004fce0000000006 */
[----:B------:R-:W-:Y:S01]  /*0510*/  STG.E.64 desc[UR4][R4.64], R6 ;  /* 0x0000000604007986 */ /* 0x000fe2000c101b04 */
[----:B------:R-:W-:Y:S05]  /*0520*/  EXIT ;  /* 0x000000000000794d */ /* 0x000fea0003800000 */
        .weak           $__internal_1_$__cuda_sm20_div_rn_f64_full
        .type           $__internal_1_$__cuda_sm20_div_rn_f64_full,@function
        .size           $__internal_1_$__cuda_sm20_div_rn_f64_full,(.L_x_55 - $__internal_1_$__cuda_sm20_div_rn_f64_full)
$__internal_1_$__cuda_sm20_div_rn_f64_full:
        /* <DEDUP_REMOVED lines=15> */
[----:B0-----:R-:W-:-:S08]  /*0620*/  DFMA R14, R10, -R2, 1 ;  /* 0x3ff000000a0e742b */ /* 0x001fd00000000802 */
[----:B------:R-:W-:Y:S01]  /*0630*/  DFMA R16, R14, R14, R14 ;  /* 0x0000000e0e10722b */ /* 0x000fe2000000000e */
[----:B------:R-:W-:-:S05]  /*0640*/  IMAD.MOV.U32 R14, RZ, RZ, 0x1ca00000 ;  /* 0x1ca00000ff0e7424 */ /* 0x000fca00078e00ff */
[C---:B------:R-:W-:Y:S02]  /*0650*/  @!P2 SEL R15, R14.reuse, 0x63400000, !P3 ;  /* 0x634000000e0fa807 */ /* 0x040fe40005800000 */
[----:B------:R-:W-:Y:S01]  /*0660*/  DFMA R16, R10, R16, R10 ;  /* 0x000000100a10722b */ /* 0x000fe2000000000a */
[----:B------:R-:W-:Y:S01]  /*0670*/  SEL R11, R14, 0x63400000, !P1 ;  /* 0x634000000e0b7807 */ /* 0x000fe20004800000 */
[----:B------:R-:W-:Y:S01]  /*0680*/  IMAD.MOV.U32 R10, RZ, RZ, R6 ;  /* 0x000000ffff0a7224 */ /* 0x000fe200078e0006 */
[--C-:B------:R-:W-:Y:S02]  /*0690*/  @!P2 LOP3.LUT R15, R15, 0x80000000, R7.reuse, 0xf8, !PT ;  /* 0x800000000f0fa812 */ /* 0x100fe400078ef807 */
[----:B------:R-:W-:Y:S02]  /*06a0*/  LOP3.LUT R11, R11, 0x800fffff, R7, 0xf8, !PT ;  /* 0x800fffff0b0b7812 */ /* 0x000fe400078ef807 */
[----:B------:R-:W-:Y:S01]  /*06b0*/  @!P2 LOP3.LUT R23, R15, 0x100000, RZ, 0xfc, !PT ;  /* 0x001000000f17a812 */ /* 0x000fe200078efcff */
[----:B------:R-:W-:-:S05]  /*06c0*/  DFMA R18, R16, -R2, 1 ;  /* 0x3ff000001012742b */ /* 0x000fca0000000802 */
[----:B------:R-:W-:Y:S01]  /*06d0*/  @!P2 DFMA R10, R10, 2, -R22 ;  /* 0x400000000a0aa82b */ /* 0x000fe20000000816 */
[----:B------:R-:W-:Y:S02]  /*06e0*/  IMAD.MOV.U32 R23, RZ, RZ, R13 ;  /* 0x000000ffff177224 */ /* 0x000fe400078e000d */
[----:B------:R-:W-:Y:S01]  /*06f0*/  DFMA R16, R16, R18, R16 ;  /* 0x000000121010722b */ /* 0x000fe20000000010 */
[----:B------:R-:W-:Y:S01]  /*0700*/  IMAD.MOV.U32 R22, RZ, RZ, R20 ;  /* 0x000000ffff167224 */ /* 0x000fe200078e0014 */
[----:B------:R-:W-:-:S05]  /*0710*/  @!P0 LOP3.LUT R22, R3, 0x7ff00000, RZ, 0xc0, !PT ;  /* 0x7ff0000003168812 */ /* 0x000fca00078ec0ff */
[----:B------:R-:W-:Y:S01]  /*0720*/  @!P2 LOP3.LUT R23, R11, 0x7ff00000, RZ, 0xc0, !PT ;  /* 0x7ff000000b17a812 */ /* 0x000fe200078ec0ff */
[----:B------:R-:W-:Y:S01]  /*0730*/  VIADD R24, R22, 0xffffffff ;  /* 0xffffffff16187836 */ /* 0x000fe20000000000 */
[----:B------:R-:W-:-:S03]  /*0740*/  DMUL R18, R16, R10 ;  /* 0x0000000a10127228 */ /* 0x000fc60000000000 */
[----:B------:R-:W-:-:S05]  /*0750*/  VIADD R15, R23, 0xffffffff ;  /* 0xffffffff170f7836 */ /* 0x000fca0000000000 */
[----:B------:R-:W-:Y:S01]  /*0760*/  ISETP.GT.U32.AND P0, PT, R15, 0x7feffffe, PT ;  /* 0x7feffffe0f00780c */ /* 0x000fe20003f04070 */
[----:B------:R-:W-:-:S03]  /*0770*/  DFMA R20, R18, -R2, R10 ;  /* 0x800000021214722b */ /* 0x000fc6000000000a */
[----:B------:R-:W-:-:S05]  /*0780*/  ISETP.GT.U32.OR P0, PT, R24, 0x7feffffe, P0 ;  /* 0x7feffffe1800780c */ /* 0x000fca0000704470 */
[----:B------:R-:W-:-:S08]  /*0790*/  DFMA R16, R16, R20, R18 ;  /* 0x000000141010722b */ /* 0x000fd00000000012 */
        /* <DEDUP_REMOVED lines=28> */
.L_x_49:
        /* <DEDUP_REMOVED lines=16> */
.L_x_52:
[----:B------:R-:W-:Y:S01]  /*0a60*/  LOP3.LUT R15, R5, 0x80000, RZ, 0xfc, !PT ;  /* 0x00080000050f7812 */ /* 0x000fe200078efcff */
[----:B------:R-:W-:Y:S01]  /*0a70*/  IMAD.MOV.U32 R14, RZ, RZ, R4 ;  /* 0x000000ffff0e7224 */ /* 0x000fe200078e0004 */
[----:B------:R-:W-:Y:S06]  /*0a80*/  BRA `(.L_x_50) ;  /* 0x0000000000087947 */ /* 0x000fec0003800000 */
.L_x_51:
[----:B------:R-:W-:Y:S01]  /*0a90*/  LOP3.LUT R15, R7, 0x80000, RZ, 0xfc, !PT ;  /* 0x00080000070f7812 */ /* 0x000fe200078efcff */
[----:B------:R-:W-:-:S07]  /*0aa0*/  IMAD.MOV.U32 R14, RZ, RZ, R6 ;  /* 0x000000ffff0e7224 */ /* 0x000fce00078e0006 */
.L_x_50:
[----:B------:R-:W-:Y:S05]  /*0ab0*/  BSYNC.RECONVERGENT B1 ;  /* 0x0000000000017941 */ /* 0x000fea0003800200 */
.L_x_48:
[----:B------:R-:W-:Y:S02]  /*0ac0*/  IMAD.MOV.U32 R13, RZ, RZ, 0x0 ;  /* 0x00000000ff0d7424 */ /* 0x000fe400078e00ff */
[----:B------:R-:W-:Y:S02]  /*0ad0*/  IMAD.MOV.U32 R2, RZ, RZ, R14 ;  /* 0x000000ffff027224 */ /* 0x000fe400078e000e */
[----:B------:R-:W-:Y:S01]  /*0ae0*/  IMAD.MOV.U32 R3, RZ, RZ, R15 ;  /* 0x000000ffff037224 */ /* 0x000fe200078e000f */
[----:B------:R-:W-:Y:S06]  /*0af0*/  RET.REL.NODEC R12 `(_Z6KernelPdS_ii) ;  /* 0xfffffff40c407950 */ /* 0x000fec0003c3ffff */
.L_x_53:
        /* <DEDUP_REMOVED lines=16> */
.L_x_55:


//--------------------- .nv.global.init           --------------------------
	.section	.nv.global.init,"aw",@progbits
.nv.global.init:
	.type		$str$1,@object
	.size		$str$1,($str - $str$1)
$str$1:
        /*0000*/ 	.byte	0x0a, 0x00
	.type		$str,@object
	.size		$str,(.L_0 - $str)
$str:
        /*0002*/ 	.byte	0x20, 0x25, 0x2e, 0x32, 0x66, 0x20, 0x00
.L_0:


//--------------------- .nv.shared.reserved.0     --------------------------
	.section	.nv.shared.reserved.0,"aw",@nobits
	.weak		__nv_reservedSMEM_offset_0_alias
	.size		__nv_reservedSMEM_offset_0_alias, 0, 64
	.other		__nv_reservedSMEM_offset_0_alias,@"STO_CUDA_RESERVED_SHARED STV_DEFAULT"
__nv_reservedSMEM_offset_0_alias:
	.zero		0
	.zero		64


//--------------------- .nv.constant0._Z5VypisPdi --------------------------
	.section	.nv.constant0._Z5VypisPdi,"a",@progbits
	.sectionflags	@""
	.align	4
.nv.constant0._Z5VypisPdi:
	.zero		908


//--------------------- .nv.constant0._Z8PivotingPdS_i --------------------------
	.section	.nv.constant0._Z8PivotingPdS_i,"a",@progbits
	.sectionflags	@""
	.align	4
.nv.constant0._Z8PivotingPdS_i:
	.zero		916


//--------------------- .nv.constant0._Z6KernelPdS_ii --------------------------
	.section	.nv.constant0._Z6KernelPdS_ii,"a",@progbits
	.sectionflags	@""
	.align	4
.nv.constant0._Z6KernelPdS_ii:
	.zero		920


//--------------------- SYMBOLS --------------------------

	.type		.nv.reservedSmem.offset0,@object
	.size		.nv.reservedSmem.offset0,0x4
	.type		vprintf,@function
